	.target	sm_90a

	.elftype	@"ET_EXEC"


//--------------------- .note.nv.tkinfo           --------------------------
	.section	.note.nv.tkinfo,"",@"SHT_NOTE"
	.sectionflags	@"SHF_NOTE_NV_TKINFO"
	.tkinfo
        /*0018*/ 	.word	0x00000002
        /*0030*/ 	.string	""
        /*0030*/ 	.string	"ptxas"
        /*0030*/ 	.string	"Cuda compilation tools, release 13.0, V13.0.88"
        /*0030*/ 	.string	"Build cuda_13.0.r13.0/compiler.36424714_0"
        /*0030*/ 	.string	"-arch sm_90a -m 64 "



//--------------------- .note.nv.cuinfo           --------------------------
	.section	.note.nv.cuinfo,"",@"SHT_NOTE"
	.sectionflags	@"SHF_NOTE_NV_CUINFO"
        /*0018*/ 	.short	0x0002
        /*001a*/ 	.short	0x005a
        /*001c*/ 	.short	0x0082
	.zero		2


//--------------------- .nv.info                  --------------------------
	.section	.nv.info,"",@"SHT_CUDA_INFO"
	.align	4


	//----- nvinfo : EIATTR_REGCOUNT
	.align		4
        /*0000*/ 	.byte	0x04, 0x2f
        /*0002*/ 	.short	(.L_15 - .L_14)
	.align		4
.L_14:
        /*0004*/ 	.word	index@(_ZN7cutlass13device_kernelINS_4gemm6kernel13GemmUniversalIN4cute5tupleIJiiiiEEENS1_10collective13CollectiveMmaINS1_34MainloopSm90TmaGmmaWarpSpecializedILi4ENS5_IJNS4_1CILi2EEENSA_ILi1EEESC_EEENS1_35KernelTmaWarpSpecializedCooperativeEEENS5_IJNSA_ILi384EEENSA_ILi32EEENSA_ILi64EEEEEENS_10bfloat16_tENS5_IJlSC_lEEESK_SL_NS4_8TiledMMAINS4_8MMA_AtomIJNS4_4SM904GMMA27MMA_64x32x16_F32BF16BF16_SSILNSP_5MajorE0ELSR_0ELNSP_7ScaleInE1ELSS_1EEEEEENS4_6LayoutISD_NS5_IJSC_NSA_ILi0EEESW_EEEEENS5_IJNS4_10UnderscoreESZ_SZ_EEEEENS4_13SM90_TMA_LOADENS4_14ComposedLayoutINS4_7SwizzleILi3ELi4ELi3EEENS4_18smem_ptr_flag_bitsILi16EEENSV_INS5_IJNSA_ILi8EEESI_EEENS5_IJSI_SC_EEEEEEEvNS4_8identityENS4_23SM90_TMA_LOAD_MULTICASTES1C_vS1D_EENS_8epilogue10collective6detail29Sm90TmaWarpSpecializedAdapterINS1H_15DefaultEpilogueISK_SL_SL_NS1G_6thread17LinearCombinationISK_Li1EffLNS1L_9ScaleType4KindE0ELNS_15FloatRoundStyleE2ESK_EENS1_15EpilogueDefaultEEEEEvvEEEEvNT_6ParamsE)
        /*0008*/ 	.word	0x000000a8


	//----- nvinfo : EIATTR_FRAME_SIZE
	.align		4
.L_15:
        /*000c*/ 	.byte	0x04, 0x11
        /*000e*/ 	.short	(.L_17 - .L_16)
	.align		4
.L_16:
        /*0010*/ 	.word	index@(_ZN7cutlass13device_kernelINS_4gemm6kernel13GemmUniversalIN4cute5tupleIJiiiiEEENS1_10collective13CollectiveMmaINS1_34MainloopSm90TmaGmmaWarpSpecializedILi4ENS5_IJNS4_1CILi2EEENSA_ILi1EEESC_EEENS1_35KernelTmaWarpSpecializedCooperativeEEENS5_IJNSA_ILi384EEENSA_ILi32EEENSA_ILi64EEEEEENS_10bfloat16_tENS5_IJlSC_lEEESK_SL_NS4_8TiledMMAINS4_8MMA_AtomIJNS4_4SM904GMMA27MMA_64x32x16_F32BF16BF16_SSILNSP_5MajorE0ELSR_0ELNSP_7ScaleInE1ELSS_1EEEEEENS4_6LayoutISD_NS5_IJSC_NSA_ILi0EEESW_EEEEENS5_IJNS4_10UnderscoreESZ_SZ_EEEEENS4_13SM90_TMA_LOADENS4_14ComposedLayoutINS4_7SwizzleILi3ELi4ELi3EEENS4_18smem_ptr_flag_bitsILi16EEENSV_INS5_IJNSA_ILi8EEESI_EEENS5_IJSI_SC_EEEEEEEvNS4_8identityENS4_23SM90_TMA_LOAD_MULTICASTES1C_vS1D_EENS_8epilogue10collective6detail29Sm90TmaWarpSpecializedAdapterINS1H_15DefaultEpilogueISK_SL_SL_NS1G_6thread17LinearCombinationISK_Li1EffLNS1L_9ScaleType4KindE0ELNS_15FloatRoundStyleE2ESK_EENS1_15EpilogueDefaultEEEEEvvEEEEvNT_6ParamsE)
        /*0014*/ 	.word	0x00000000


	//----- nvinfo : EIATTR_MIN_STACK_SIZE
	.align		4
.L_17:
        /*0018*/ 	.byte	0x04, 0x12
        /*001a*/ 	.short	(.L_19 - .L_18)
	.align		4
.L_18:
        /*001c*/ 	.word	index@(_ZN7cutlass13device_kernelINS_4gemm6kernel13GemmUniversalIN4cute5tupleIJiiiiEEENS1_10collective13CollectiveMmaINS1_34MainloopSm90TmaGmmaWarpSpecializedILi4ENS5_IJNS4_1CILi2EEENSA_ILi1EEESC_EEENS1_35KernelTmaWarpSpecializedCooperativeEEENS5_IJNSA_ILi384EEENSA_ILi32EEENSA_ILi64EEEEEENS_10bfloat16_tENS5_IJlSC_lEEESK_SL_NS4_8TiledMMAINS4_8MMA_AtomIJNS4_4SM904GMMA27MMA_64x32x16_F32BF16BF16_SSILNSP_5MajorE0ELSR_0ELNSP_7ScaleInE1ELSS_1EEEEEENS4_6LayoutISD_NS5_IJSC_NSA_ILi0EEESW_EEEEENS5_IJNS4_10UnderscoreESZ_SZ_EEEEENS4_13SM90_TMA_LOADENS4_14ComposedLayoutINS4_7SwizzleILi3ELi4ELi3EEENS4_18smem_ptr_flag_bitsILi16EEENSV_INS5_IJNSA_ILi8EEESI_EEENS5_IJSI_SC_EEEEEEEvNS4_8identityENS4_23SM90_TMA_LOAD_MULTICASTES1C_vS1D_EENS_8epilogue10collective6detail29Sm90TmaWarpSpecializedAdapterINS1H_15DefaultEpilogueISK_SL_SL_NS1G_6thread17LinearCombinationISK_Li1EffLNS1L_9ScaleType4KindE0ELNS_15FloatRoundStyleE2ESK_EENS1_15EpilogueDefaultEEEEEvvEEEEvNT_6ParamsE)
        /*0020*/ 	.word	0x00000000
.L_19:


//--------------------- .nv.compat                --------------------------
	.section	.nv.compat,"",@"SHT_CUDA_COMPAT_INFO"
	.align	4
        /*0000*/ 	.byte	0x02, 0x09, 0x01, 0x00, 0x02, 0x02, 0x04, 0x00, 0x02, 0x05, 0x05, 0x00, 0x03, 0x07, 0x01, 0x01
        /*0010*/ 	.byte	0x02, 0x03, 0x01, 0x00, 0x02, 0x06, 0x01, 0x00, 0x04, 0x0b, 0x08, 0x00, 0x00, 0x00, 0x00, 0x00
        /*0020*/ 	.byte	0x00, 0x00, 0x00, 0x00


//--------------------- .nv.info._ZN7cutlass13device_kernelINS_4gemm6kernel13GemmUniversalIN4cute5tupleIJiiiiEEENS1_10collective13CollectiveMmaINS1_34MainloopSm90TmaGmmaWarpSpecializedILi4ENS5_IJNS4_1CILi2EEENSA_ILi1EEESC_EEENS1_35KernelTmaWarpSpecializedCooperativeEEENS5_IJNSA_ILi384EEENSA_ILi32EEENSA_ILi64EEEEEENS_10bfloat16_tENS5_IJlSC_lEEESK_SL_NS4_8TiledMMAINS4_8MMA_AtomIJNS4_4SM904GMMA27MMA_64x32x16_F32BF16BF16_SSILNSP_5MajorE0ELSR_0ELNSP_7ScaleInE1ELSS_1EEEEEENS4_6LayoutISD_NS5_IJSC_NSA_ILi0EEESW_EEEEENS5_IJNS4_10UnderscoreESZ_SZ_EEEEENS4_13SM90_TMA_LOADENS4_14ComposedLayoutINS4_7SwizzleILi3ELi4ELi3EEENS4_18smem_ptr_flag_bitsILi16EEENSV_INS5_IJNSA_ILi8EEESI_EEENS5_IJSI_SC_EEEEEEEvNS4_8identityENS4_23SM90_TMA_LOAD_MULTICASTES1C_vS1D_EENS_8epilogue10collective6detail29Sm90TmaWarpSpecializedAdapterINS1H_15DefaultEpilogueISK_SL_SL_NS1G_6thread17LinearCombinationISK_Li1EffLNS1L_9ScaleType4KindE0ELNS_15FloatRoundStyleE2ESK_EENS1_15EpilogueDefaultEEEEEvvEEEEvNT_6ParamsE --------------------------
	.section	.nv.info._ZN7cutlass13device_kernelINS_4gemm6kernel13GemmUniversalIN4cute5tupleIJiiiiEEENS1_10collective13CollectiveMmaINS1_34MainloopSm90TmaGmmaWarpSpecializedILi4ENS5_IJNS4_1CILi2EEENSA_ILi1EEESC_EEENS1_35KernelTmaWarpSpecializedCooperativeEEENS5_IJNSA_ILi384EEENSA_ILi32EEENSA_ILi64EEEEEENS_10bfloat16_tENS5_IJlSC_lEEESK_SL_NS4_8TiledMMAINS4_8MMA_AtomIJNS4_4SM904GMMA27MMA_64x32x16_F32BF16BF16_SSILNSP_5MajorE0ELSR_0ELNSP_7ScaleInE1ELSS_1EEEEEENS4_6LayoutISD_NS5_IJSC_NSA_ILi0EEESW_EEEEENS5_IJNS4_10UnderscoreESZ_SZ_EEEEENS4_13SM90_TMA_LOADENS4_14ComposedLayoutINS4_7SwizzleILi3ELi4ELi3EEENS4_18smem_ptr_flag_bitsILi16EEENSV_INS5_IJNSA_ILi8EEESI_EEENS5_IJSI_SC_EEEEEEEvNS4_8identityENS4_23SM90_TMA_LOAD_MULTICASTES1C_vS1D_EENS_8epilogue10collective6detail29Sm90TmaWarpSpecializedAdapterINS1H_15DefaultEpilogueISK_SL_SL_NS1G_6thread17LinearCombinationISK_Li1EffLNS1L_9ScaleType4KindE0ELNS_15FloatRoundStyleE2ESK_EENS1_15EpilogueDefaultEEEEEvvEEEEvNT_6ParamsE,"",@"SHT_CUDA_INFO"
	.sectionflags	@""
	.align	4


	//----- nvinfo : EIATTR_CUDA_API_VERSION
	.align		4
        /*0000*/ 	.byte	0x04, 0x37
        /*0002*/ 	.short	(.L_21 - .L_20)
.L_20:
        /*0004*/ 	.word	0x00000082


	//----- nvinfo : EIATTR_KPARAM_INFO
	.align		4
.L_21:
        /*0008*/ 	.byte	0x04, 0x17
        /*000a*/ 	.short	(.L_23 - .L_22)
.L_22:
        /*000c*/ 	.word	0x00000000
        /*0010*/ 	.short	0x0000
        /*0012*/ 	.short	0x0070
        /*0014*/ 	.byte	0x00, 0xf0, 0x01, 0x10


	//----- nvinfo : EIATTR_SPARSE_MMA_MASK
	.align		4
.L_23:
        /*0018*/ 	.byte	0x03, 0x50
        /*001a*/ 	.short	0x0000


	//----- nvinfo : EIATTR_MAXREG_COUNT
	.align		4
        /*001c*/ 	.byte	0x03, 0x1b
        /*001e*/ 	.short	0x00a8


	//----- nvinfo : EIATTR_NUM_BARRIERS
	.align		4
        /*0020*/ 	.byte	0x02, 0x4c
        /*0022*/ 	.byte	0x01
	.zero		1


	//----- nvinfo : EIATTR_EXTERNS
	.align		4
        /*0024*/ 	.byte	0x04, 0x0f
        /*0026*/ 	.short	(.L_25 - .L_24)


	//   ....[0]....
	.align		4
.L_24:
        /*0028*/ 	.word	index@(__assertfail)


	//----- nvinfo : EIATTR_MERCURY_ISA_VERSION
	.align		4
.L_25:
        /*002c*/ 	.byte	0x03, 0x5f
        /*002e*/ 	.short	0x0101


	//----- nvinfo : EIATTR_INT_WARP_WIDE_INSTR_OFFSETS
	.align		4
        /*0030*/ 	.byte	0x04, 0x31
        /*0032*/ 	.short	(.L_27 - .L_26)


	//   ....[0]....
.L_26:
        /*0034*/ 	.word	0x00000490


	//   ....[1]....
        /*0038*/ 	.word	0x000004c0


	//   ....[2]....
        /*003c*/ 	.word	0x00000680


	//   ....[3]....
        /*0040*/ 	.word	0x00002610


	//----- nvinfo : EIATTR_COOP_GROUP_MASK_REGIDS
	.align		4
.L_27:
        /*0044*/ 	.byte	0x04, 0x29
        /*0046*/ 	.short	(.L_29 - .L_28)


	//   ....[0]....
.L_28:
        /*0048*/ 	.word	0xffffffff


	//   ....[1]....
        /*004c*/ 	.word	0xffffffff


	//   ....[2]....
        /*0050*/ 	.word	0xffffffff


	//   ....[3]....
        /*0054*/ 	.word	0xffffffff


	//   ....[4]....
        /*0058*/ 	.word	0xffffffff


	//   ....[5]....
        /*005c*/ 	.word	0xffffffff


	//----- nvinfo : EIATTR_COOP_GROUP_INSTR_OFFSETS
	.align		4
.L_29:
        /*0060*/ 	.byte	0x04, 0x28
        /*0062*/ 	.short	(.L_31 - .L_30)


	//   ....[0]....
.L_30:
        /*0064*/ 	.word	0x00000060


	//   ....[1]....
        /*0068*/ 	.word	0x00000070


	//   ....[2]....
        /*006c*/ 	.word	0x00000130


	//   ....[3]....
        /*0070*/ 	.word	0x000002d0


	//   ....[4]....
        /*0074*/ 	.word	0x00000800


	//   ....[5]....
        /*0078*/ 	.word	0x00001590


	//----- nvinfo : EIATTR_REG_RECONFIG
	.align		4
.L_31:
        /*007c*/ 	.byte	0x01, 0x54
	.zero		2


	//----- nvinfo : EIATTR_SYSCALL_OFFSETS
	.align		4
        /*0080*/ 	.byte	0x04, 0x46
        /*0082*/ 	.short	(.L_33 - .L_32)


	//   ....[0]....
.L_32:
        /*0084*/ 	.word	0x00001780


	//----- nvinfo : EIATTR_MBARRIER_INSTR_OFFSETS
	.align		4
.L_33:
        /*0088*/ 	.byte	0x04, 0x39
        /*008a*/ 	.short	(.L_35 - .L_34)


	//   ....[0]....
.L_34:
        /*008c*/ 	.word	0x00000230
        /*0090*/ 	.word	0x000000ff
        /*0094*/ 	.word	0x00000000
        /*0098*/ 	.short	0x0100
        /*009a*/ 	.byte	0x08
	.zero		1


	//   ....[1]....
        /*009c*/ 	.word	0x00000240
        /*00a0*/ 	.word	0x000000ff
        /*00a4*/ 	.word	0x00000020
        /*00a8*/ 	.short	0x0100
        /*00aa*/ 	.byte	0x08
	.zero		1


	//   ....[2]....
        /*00ac*/ 	.word	0x00000250
        /*00b0*/ 	.word	0x000000ff
        /*00b4*/ 	.word	0x00000008
        /*00b8*/ 	.short	0x0100
        /*00ba*/ 	.byte	0x08
	.zero		1


	//   ....[3]....
        /*00bc*/ 	.word	0x00000260
        /*00c0*/ 	.word	0x000000ff
        /*00c4*/ 	.word	0x00000028
        /*00c8*/ 	.short	0x0100
        /*00ca*/ 	.byte	0x08
	.zero		1


	//   ....[4]....
        /*00cc*/ 	.word	0x00000270
        /*00d0*/ 	.word	0x000000ff
        /*00d4*/ 	.word	0x00000010
        /*00d8*/ 	.short	0x0100
        /*00da*/ 	.byte	0x08
	.zero		1


	//   ....[5]....
        /*00dc*/ 	.word	0x00000280
        /*00e0*/ 	.word	0x000000ff
        /*00e4*/ 	.word	0x00000030
        /*00e8*/ 	.short	0x0100
        /*00ea*/ 	.byte	0x08
	.zero		1


	//   ....[6]....
        /*00ec*/ 	.word	0x00000290
        /*00f0*/ 	.word	0x000000ff
        /*00f4*/ 	.word	0x00000018
        /*00f8*/ 	.short	0x0100
        /*00fa*/ 	.byte	0x08
	.zero		1


	//   ....[7]....
        /*00fc*/ 	.word	0x000002a0
        /*0100*/ 	.word	0x000000ff
        /*0104*/ 	.word	0x00000038
        /*0108*/ 	.short	0x0100
        /*010a*/ 	.byte	0x08
	.zero		1


	//   ....[8]....
        /*010c*/ 	.word	0x00000720
        /*0110*/ 	.word	0x000000ff
        /*0114*/ 	.word	0x00000050
        /*0118*/ 	.short	0x0100
        /*011a*/ 	.byte	0x06
	.zero		1


	//   ....[9]....
        /*011c*/ 	.word	0x000007a0
        /*0120*/ 	.word	0x000000ff
        /*0124*/ 	.word	0x00000058
        /*0128*/ 	.short	0x0100
        /*012a*/ 	.byte	0x06
	.zero		1


	//   ....[10]....
        /*012c*/ 	.word	0x00001840
        /*0130*/ 	.word	0x00000003
        /*0134*/ 	.word	0x00000000
        /*0138*/ 	.short	0x010a
        /*013a*/ 	.byte	0x3f
	.zero		1


	//   ....[11]....
        /*013c*/ 	.word	0x000018a0
        /*0140*/ 	.word	0x00000003
        /*0144*/ 	.word	0x00000000
        /*0148*/ 	.short	0x010a
        /*014a*/ 	.byte	0x3f
	.zero		1


	//   ....[12]....
        /*014c*/ 	.word	0x00001f20
        /*0150*/ 	.word	0x00000005
        /*0154*/ 	.word	0x00000000
        /*0158*/ 	.short	0x010a
        /*015a*/ 	.byte	0x3f
	.zero		1


	//   ....[13]....
        /*015c*/ 	.word	0x00001f60
        /*0160*/ 	.word	0x00000005
        /*0164*/ 	.word	0x00000000
        /*0168*/ 	.short	0x010a
        /*016a*/ 	.byte	0x3f
	.zero		1


	//   ....[14]....
        /*016c*/ 	.word	0x000024c0
        /*0170*/ 	.word	0x00000004
        /*0174*/ 	.word	0x00000000
        /*0178*/ 	.short	0x0101
        /*017a*/ 	.byte	0x3f
	.zero		1


	//   ....[15]....
        /*017c*/ 	.word	0x00002680
        /*0180*/ 	.word	0x00000000
        /*0184*/ 	.word	0x00000000
        /*0188*/ 	.short	0x0101
        /*018a*/ 	.byte	0x3f
	.zero		1


	//   ....[16]....
        /*018c*/ 	.word	0x00007110
        /*0190*/ 	.word	0x00000017
        /*0194*/ 	.word	0x00000020
        /*0198*/ 	.short	0x010a
        /*019a*/ 	.byte	0x3f
	.zero		1


	//   ....[17]....
        /*019c*/ 	.word	0x000074d0
        /*01a0*/ 	.word	0x00000005
        /*01a4*/ 	.word	0x00000058
        /*01a8*/ 	.short	0x0101
        /*01aa*/ 	.byte	0x3f
	.zero		1


	//   ....[18]....
        /*01ac*/ 	.word	0x00007bf0
        /*01b0*/ 	.word	0x00000007
        /*01b4*/ 	.word	0x00000000
        /*01b8*/ 	.short	0x010a
        /*01ba*/ 	.byte	0x3f
	.zero		1


	//   ....[19]....
        /*01bc*/ 	.word	0x00007c70
        /*01c0*/ 	.word	0x00000006
        /*01c4*/ 	.word	0x00000000
        /*01c8*/ 	.short	0x010a
        /*01ca*/ 	.byte	0x3f
	.zero		1


	//   ....[20]....
        /*01cc*/ 	.word	0x00007d00
        /*01d0*/ 	.word	0x00000007
        /*01d4*/ 	.word	0x00000000
        /*01d8*/ 	.short	0x010a
        /*01da*/ 	.byte	0x3f
	.zero		1


	//   ....[21]....
        /*01dc*/ 	.word	0x00007d90
        /*01e0*/ 	.word	0x00000005
        /*01e4*/ 	.word	0x00000000
        /*01e8*/ 	.short	0x010a
        /*01ea*/ 	.byte	0x3f
	.zero		1


	//   ....[22]....
        /*01ec*/ 	.word	0x00007df0
        /*01f0*/ 	.word	0x00000003
        /*01f4*/ 	.word	0x00000000
        /*01f8*/ 	.short	0x010a
        /*01fa*/ 	.byte	0x3f
	.zero		1


	//   ....[23]....
        /*01fc*/ 	.word	0x00007e40
        /*0200*/ 	.word	0x00000005
        /*0204*/ 	.word	0x00000000
        /*0208*/ 	.short	0x010a
        /*020a*/ 	.byte	0x3f
	.zero		1


	//   ....[24]....
        /*020c*/ 	.word	0x00007f10
        /*0210*/ 	.word	0x00000017
        /*0214*/ 	.word	0x00000020
        /*0218*/ 	.short	0x010a
        /*021a*/ 	.byte	0x3f
	.zero		1


	//   ....[25]....
        /*021c*/ 	.word	0x00007fe0
        /*0220*/ 	.word	0x00000007
        /*0224*/ 	.word	0x00000000
        /*0228*/ 	.short	0x010a
        /*022a*/ 	.byte	0x3f
	.zero		1


	//   ....[26]....
        /*022c*/ 	.word	0x00008030
        /*0230*/ 	.word	0x00000006
        /*0234*/ 	.word	0x00000000
        /*0238*/ 	.short	0x010a
        /*023a*/ 	.byte	0x3f
	.zero		1


	//   ....[27]....
        /*023c*/ 	.word	0x00008080
        /*0240*/ 	.word	0x00000007
        /*0244*/ 	.word	0x00000000
        /*0248*/ 	.short	0x010a
        /*024a*/ 	.byte	0x3f
	.zero		1


	//----- nvinfo : EIATTR_NUM_MBARRIERS
	.align		4
.L_35:
        /*024c*/ 	.byte	0x03, 0x38
        /*024e*/ 	.short	0x000a


	//----- nvinfo : EIATTR_EXIT_INSTR_OFFSETS
	.align		4
        /*0250*/ 	.byte	0x04, 0x1c
        /*0252*/ 	.short	(.L_37 - .L_36)


	//   ....[0]....
.L_36:
        /*0254*/ 	.word	0x000009d0


	//   ....[1]....
        /*0258*/ 	.word	0x000011e0


	//   ....[2]....
        /*025c*/ 	.word	0x00006890


	//   ....[3]....
        /*0260*/ 	.word	0x00006df0


	//   ....[4]....
        /*0264*/ 	.word	0x00007de0


	//----- nvinfo : EIATTR_MAX_THREADS
	.align		4
.L_37:
        /*0268*/ 	.byte	0x04, 0x05
        /*026a*/ 	.short	(.L_39 - .L_38)
.L_38:
        /*026c*/ 	.word	0x00000180
        /*0270*/ 	.word	0x00000001
        /*0274*/ 	.word	0x00000001


	//----- nvinfo : EIATTR_CRS_STACK_SIZE
	.align		4
.L_39:
        /*0278*/ 	.byte	0x04, 0x1e
        /*027a*/ 	.short	(.L_41 - .L_40)
.L_40:
        /*027c*/ 	.word	0x00000000


	//----- nvinfo : EIATTR_CBANK_PARAM_SIZE
	.align		4
.L_41:
        /*0280*/ 	.byte	0x03, 0x19
        /*0282*/ 	.short	0x0470


	//----- nvinfo : EIATTR_PARAM_CBANK
	.align		4
        /*0284*/ 	.byte	0x04, 0x0a
        /*0286*/ 	.short	(.L_43 - .L_42)
	.align		4
.L_42:
        /*0288*/ 	.word	index@(.nv.constant0._ZN7cutlass13device_kernelINS_4gemm6kernel13GemmUniversalIN4cute5tupleIJiiiiEEENS1_10collective13CollectiveMmaINS1_34MainloopSm90TmaGmmaWarpSpecializedILi4ENS5_IJNS4_1CILi2EEENSA_ILi1EEESC_EEENS1_35KernelTmaWarpSpecializedCooperativeEEENS5_IJNSA_ILi384EEENSA_ILi32EEENSA_ILi64EEEEEENS_10bfloat16_tENS5_IJlSC_lEEESK_SL_NS4_8TiledMMAINS4_8MMA_AtomIJNS4_4SM904GMMA27MMA_64x32x16_F32BF16BF16_SSILNSP_5MajorE0ELSR_0ELNSP_7ScaleInE1ELSS_1EEEEEENS4_6LayoutISD_NS5_IJSC_NSA_ILi0EEESW_EEEEENS5_IJNS4_10UnderscoreESZ_SZ_EEEEENS4_13SM90_TMA_LOADENS4_14ComposedLayoutINS4_7SwizzleILi3ELi4ELi3EEENS4_18smem_ptr_flag_bitsILi16EEENSV_INS5_IJNSA_ILi8EEESI_EEENS5_IJSI_SC_EEEEEEEvNS4_8identityENS4_23SM90_TMA_LOAD_MULTICASTES1C_vS1D_EENS_8epilogue10collective6detail29Sm90TmaWarpSpecializedAdapterINS1H_15DefaultEpilogueISK_SL_SL_NS1G_6thread17LinearCombinationISK_Li1EffLNS1L_9ScaleType4KindE0ELNS_15FloatRoundStyleE2ESK_EENS1_15EpilogueDefaultEEEEEvvEEEEvNT_6ParamsE)
        /*028c*/ 	.short	0x0210
        /*028e*/ 	.short	0x0470


	//----- nvinfo : EIATTR_SW_WAR
	.align		4
.L_43:
        /*0290*/ 	.byte	0x04, 0x36
        /*0292*/ 	.short	(.L_45 - .L_44)
.L_44:
        /*0294*/ 	.word	0x00000008
.L_45:


//--------------------- .nv.callgraph             --------------------------
	.section	.nv.callgraph,"",@"SHT_CUDA_CALLGRAPH"
	.align	4
	.sectionentsize	8
	.align		4
        /*0000*/ 	.word	0x00000000
	.align		4
        /*0004*/ 	.word	0xffffffff
	.align		4
        /*0008*/ 	.word	index@(_ZN7cutlass13device_kernelINS_4gemm6kernel13GemmUniversalIN4cute5tupleIJiiiiEEENS1_10collective13CollectiveMmaINS1_34MainloopSm90TmaGmmaWarpSpecializedILi4ENS5_IJNS4_1CILi2EEENSA_ILi1EEESC_EEENS1_35KernelTmaWarpSpecializedCooperativeEEENS5_IJNSA_ILi384EEENSA_ILi32EEENSA_ILi64EEEEEENS_10bfloat16_tENS5_IJlSC_lEEESK_SL_NS4_8TiledMMAINS4_8MMA_AtomIJNS4_4SM904GMMA27MMA_64x32x16_F32BF16BF16_SSILNSP_5MajorE0ELSR_0ELNSP_7ScaleInE1ELSS_1EEEEEENS4_6LayoutISD_NS5_IJSC_NSA_ILi0EEESW_EEEEENS5_IJNS4_10UnderscoreESZ_SZ_EEEEENS4_13SM90_TMA_LOADENS4_14ComposedLayoutINS4_7SwizzleILi3ELi4ELi3EEENS4_18smem_ptr_flag_bitsILi16EEENSV_INS5_IJNSA_ILi8EEESI_EEENS5_IJSI_SC_EEEEEEEvNS4_8identityENS4_23SM90_TMA_LOAD_MULTICASTES1C_vS1D_EENS_8epilogue10collective6detail29Sm90TmaWarpSpecializedAdapterINS1H_15DefaultEpilogueISK_SL_SL_NS1G_6thread17LinearCombinationISK_Li1EffLNS1L_9ScaleType4KindE0ELNS_15FloatRoundStyleE2ESK_EENS1_15EpilogueDefaultEEEEEvvEEEEvNT_6ParamsE)
	.align		4
        /*000c*/ 	.word	index@(__assertfail)
	.align		4
        /*0010*/ 	.word	0x00000000
	.align		4
        /*0014*/ 	.word	0xfffffffe
	.align		4
        /*0018*/ 	.word	0x00000000
	.align		4
        /*001c*/ 	.word	0xfffffffd
	.align		4
        /*0020*/ 	.word	0x00000000
	.align		4
        /*0024*/ 	.word	0xfffffffc


//--------------------- .nv.constant4             --------------------------
	.section	.nv.constant4,"a",@progbits
	.align	8
	.align		8
.nv.constant4:
        /*0000*/ 	.dword	__assertfail
	.align		8
        /*0008*/ 	.dword	__unnamed_1
	.align		8
        /*0010*/ 	.dword	_ZN40_INTERNAL_aaedfd4f_4_k_cu_87e680c8_119164cuda3std3__45__cpo5beginE
	.align		8
        /*0018*/ 	.dword	_ZN40_INTERNAL_aaedfd4f_4_k_cu_87e680c8_119164cuda3std3__45__cpo3endE
	.align		8
        /*0020*/ 	.dword	_ZN40_INTERNAL_aaedfd4f_4_k_cu_87e680c8_119164cuda3std3__45__cpo6cbeginE
	.align		8
        /*0028*/ 	.dword	_ZN40_INTERNAL_aaedfd4f_4_k_cu_87e680c8_119164cuda3std3__45__cpo4cendE
	.align		8
        /*0030*/ 	.dword	_ZN40_INTERNAL_aaedfd4f_4_k_cu_87e680c8_119164cuda3std3__442_GLOBAL__N__aaedfd4f_4_k_cu_87e680c8_119166ignoreE
	.align		8
        /*0038*/ 	.dword	_ZN40_INTERNAL_aaedfd4f_4_k_cu_87e680c8_119164cuda3std3__419piecewise_constructE
	.align		8
        /*0040*/ 	.dword	_ZN40_INTERNAL_aaedfd4f_4_k_cu_87e680c8_119164cuda3std3__48in_placeE
	.align		8
        /*0048*/ 	.dword	_ZN40_INTERNAL_aaedfd4f_4_k_cu_87e680c8_119164cuda3std6ranges3__45__cpo4swapE
	.align		8
        /*0050*/ 	.dword	_ZN40_INTERNAL_aaedfd4f_4_k_cu_87e680c8_119164cuda3std6ranges3__45__cpo9iter_moveE
	.align		8
        /*0058*/ 	.dword	_ZN40_INTERNAL_aaedfd4f_4_k_cu_87e680c8_119164cute7productE
	.align		8
        /*0060*/ 	.dword	_ZN40_INTERNAL_aaedfd4f_4_k_cu_87e680c8_119164cute1_E
	.align		8
        /*0068*/ 	.dword	$str$22
	.align		8
        /*0070*/ 	.dword	$str$23


//--------------------- .text._ZN7cutlass13device_kernelINS_4gemm6kernel13GemmUniversalIN4cute5tupleIJiiiiEEENS1_10collective13CollectiveMmaINS1_34MainloopSm90TmaGmmaWarpSpecializedILi4ENS5_IJNS4_1CILi2EEENSA_ILi1EEESC_EEENS1_35KernelTmaWarpSpecializedCooperativeEEENS5_IJNSA_ILi384EEENSA_ILi32EEENSA_ILi64EEEEEENS_10bfloat16_tENS5_IJlSC_lEEESK_SL_NS4_8TiledMMAINS4_8MMA_AtomIJNS4_4SM904GMMA27MMA_64x32x16_F32BF16BF16_SSILNSP_5MajorE0ELSR_0ELNSP_7ScaleInE1ELSS_1EEEEEENS4_6LayoutISD_NS5_IJSC_NSA_ILi0EEESW_EEEEENS5_IJNS4_10UnderscoreESZ_SZ_EEEEENS4_13SM90_TMA_LOADENS4_14ComposedLayoutINS4_7SwizzleILi3ELi4ELi3EEENS4_18smem_ptr_flag_bitsILi16EEENSV_INS5_IJNSA_ILi8EEESI_EEENS5_IJSI_SC_EEEEEEEvNS4_8identityENS4_23SM90_TMA_LOAD_MULTICASTES1C_vS1D_EENS_8epilogue10collective6detail29Sm90TmaWarpSpecializedAdapterINS1H_15DefaultEpilogueISK_SL_SL_NS1G_6thread17LinearCombinationISK_Li1EffLNS1L_9ScaleType4KindE0ELNS_15FloatRoundStyleE2ESK_EENS1_15EpilogueDefaultEEEEEvvEEEEvNT_6ParamsE --------------------------
	.section	.text._ZN7cutlass13device_kernelINS_4gemm6kernel13GemmUniversalIN4cute5tupleIJiiiiEEENS1_10collective13CollectiveMmaINS1_34MainloopSm90TmaGmmaWarpSpecializedILi4ENS5_IJNS4_1CILi2EEENSA_ILi1EEESC_EEENS1_35KernelTmaWarpSpecializedCooperativeEEENS5_IJNSA_ILi384EEENSA_ILi32EEENSA_ILi64EEEEEENS_10bfloat16_tENS5_IJlSC_lEEESK_SL_NS4_8TiledMMAINS4_8MMA_AtomIJNS4_4SM904GMMA27MMA_64x32x16_F32BF16BF16_SSILNSP_5MajorE0ELSR_0ELNSP_7ScaleInE1ELSS_1EEEEEENS4_6LayoutISD_NS5_IJSC_NSA_ILi0EEESW_EEEEENS5_IJNS4_10UnderscoreESZ_SZ_EEEEENS4_13SM90_TMA_LOADENS4_14ComposedLayoutINS4_7SwizzleILi3ELi4ELi3EEENS4_18smem_ptr_flag_bitsILi16EEENSV_INS5_IJNSA_ILi8EEESI_EEENS5_IJSI_SC_EEEEEEEvNS4_8identityENS4_23SM90_TMA_LOAD_MULTICASTES1C_vS1D_EENS_8epilogue10collective6detail29Sm90TmaWarpSpecializedAdapterINS1H_15DefaultEpilogueISK_SL_SL_NS1G_6thread17LinearCombinationISK_Li1EffLNS1L_9ScaleType4KindE0ELNS_15FloatRoundStyleE2ESK_EENS1_15EpilogueDefaultEEEEEvvEEEEvNT_6ParamsE,"ax",@progbits
	.align	128
.text._ZN7cutlass13device_kernelINS_4gemm6kernel13GemmUniversalIN4cute5tupleIJiiiiEEENS1_10collective13CollectiveMmaINS1_34MainloopSm90TmaGmmaWarpSpecializedILi4ENS5_IJNS4_1CILi2EEENSA_ILi1EEESC_EEENS1_35KernelTmaWarpSpecializedCooperativeEEENS5_IJNSA_ILi384EEENSA_ILi32EEENSA_ILi64EEEEEENS_10bfloat16_tENS5_IJlSC_lEEESK_SL_NS4_8TiledMMAINS4_8MMA_AtomIJNS4_4SM904GMMA27MMA_64x32x16_F32BF16BF16_SSILNSP_5MajorE0ELSR_0ELNSP_7ScaleInE1ELSS_1EEEEEENS4_6LayoutISD_NS5_IJSC_NSA_ILi0EEESW_EEEEENS5_IJNS4_10UnderscoreESZ_SZ_EEEEENS4_13SM90_TMA_LOADENS4_14ComposedLayoutINS4_7SwizzleILi3ELi4ELi3EEENS4_18smem_ptr_flag_bitsILi16EEENSV_INS5_IJNSA_ILi8EEESI_EEENS5_IJSI_SC_EEEEEEEvNS4_8identityENS4_23SM90_TMA_LOAD_MULTICASTES1C_vS1D_EENS_8epilogue10collective6detail29Sm90TmaWarpSpecializedAdapterINS1H_15DefaultEpilogueISK_SL_SL_NS1G_6thread17LinearCombinationISK_Li1EffLNS1L_9ScaleType4KindE0ELNS_15FloatRoundStyleE2ESK_EENS1_15EpilogueDefaultEEEEEvvEEEEvNT_6ParamsE:
        .type           _ZN7cutlass13device_kernelINS_4gemm6kernel13GemmUniversalIN4cute5tupleIJiiiiEEENS1_10collective13CollectiveMmaINS1_34MainloopSm90TmaGmmaWarpSpecializedILi4ENS5_IJNS4_1CILi2EEENSA_ILi1EEESC_EEENS1_35KernelTmaWarpSpecializedCooperativeEEENS5_IJNSA_ILi384EEENSA_ILi32EEENSA_ILi64EEEEEENS_10bfloat16_tENS5_IJlSC_lEEESK_SL_NS4_8TiledMMAINS4_8MMA_AtomIJNS4_4SM904GMMA27MMA_64x32x16_F32BF16BF16_SSILNSP_5MajorE0ELSR_0ELNSP_7ScaleInE1ELSS_1EEEEEENS4_6LayoutISD_NS5_IJSC_NSA_ILi0EEESW_EEEEENS5_IJNS4_10UnderscoreESZ_SZ_EEEEENS4_13SM90_TMA_LOADENS4_14ComposedLayoutINS4_7SwizzleILi3ELi4ELi3EEENS4_18smem_ptr_flag_bitsILi16EEENSV_INS5_IJNSA_ILi8EEESI_EEENS5_IJSI_SC_EEEEEEEvNS4_8identityENS4_23SM90_TMA_LOAD_MULTICASTES1C_vS1D_EENS_8epilogue10collective6detail29Sm90TmaWarpSpecializedAdapterINS1H_15DefaultEpilogueISK_SL_SL_NS1G_6thread17LinearCombinationISK_Li1EffLNS1L_9ScaleType4KindE0ELNS_15FloatRoundStyleE2ESK_EENS1_15EpilogueDefaultEEEEEvvEEEEvNT_6ParamsE,@function
        .size           _ZN7cutlass13device_kernelINS_4gemm6kernel13GemmUniversalIN4cute5tupleIJiiiiEEENS1_10collective13CollectiveMmaINS1_34MainloopSm90TmaGmmaWarpSpecializedILi4ENS5_IJNS4_1CILi2EEENSA_ILi1EEESC_EEENS1_35KernelTmaWarpSpecializedCooperativeEEENS5_IJNSA_ILi384EEENSA_ILi32EEENSA_ILi64EEEEEENS_10bfloat16_tENS5_IJlSC_lEEESK_SL_NS4_8TiledMMAINS4_8MMA_AtomIJNS4_4SM904GMMA27MMA_64x32x16_F32BF16BF16_SSILNSP_5MajorE0ELSR_0ELNSP_7ScaleInE1ELSS_1EEEEEENS4_6LayoutISD_NS5_IJSC_NSA_ILi0EEESW_EEEEENS5_IJNS4_10UnderscoreESZ_SZ_EEEEENS4_13SM90_TMA_LOADENS4_14ComposedLayoutINS4_7SwizzleILi3ELi4ELi3EEENS4_18smem_ptr_flag_bitsILi16EEENSV_INS5_IJNSA_ILi8EEESI_EEENS5_IJSI_SC_EEEEEEEvNS4_8identityENS4_23SM90_TMA_LOAD_MULTICASTES1C_vS1D_EENS_8epilogue10collective6detail29Sm90TmaWarpSpecializedAdapterINS1H_15DefaultEpilogueISK_SL_SL_NS1G_6thread17LinearCombinationISK_Li1EffLNS1L_9ScaleType4KindE0ELNS_15FloatRoundStyleE2ESK_EENS1_15EpilogueDefaultEEEEEvvEEEEvNT_6ParamsE,(.L_x_165 - _ZN7cutlass13device_kernelINS_4gemm6kernel13GemmUniversalIN4cute5tupleIJiiiiEEENS1_10collective13CollectiveMmaINS1_34MainloopSm90TmaGmmaWarpSpecializedILi4ENS5_IJNS4_1CILi2EEENSA_ILi1EEESC_EEENS1_35KernelTmaWarpSpecializedCooperativeEEENS5_IJNSA_ILi384EEENSA_ILi32EEENSA_ILi64EEEEEENS_10bfloat16_tENS5_IJlSC_lEEESK_SL_NS4_8TiledMMAINS4_8MMA_AtomIJNS4_4SM904GMMA27MMA_64x32x16_F32BF16BF16_SSILNSP_5MajorE0ELSR_0ELNSP_7ScaleInE1ELSS_1EEEEEENS4_6LayoutISD_NS5_IJSC_NSA_ILi0EEESW_EEEEENS5_IJNS4_10UnderscoreESZ_SZ_EEEEENS4_13SM90_TMA_LOADENS4_14ComposedLayoutINS4_7SwizzleILi3ELi4ELi3EEENS4_18smem_ptr_flag_bitsILi16EEENSV_INS5_IJNSA_ILi8EEESI_EEENS5_IJSI_SC_EEEEEEEvNS4_8identityENS4_23SM90_TMA_LOAD_MULTICASTES1C_vS1D_EENS_8epilogue10collective6detail29Sm90TmaWarpSpecializedAdapterINS1H_15DefaultEpilogueISK_SL_SL_NS1G_6thread17LinearCombinationISK_Li1EffLNS1L_9ScaleType4KindE0ELNS_15FloatRoundStyleE2ESK_EENS1_15EpilogueDefaultEEEEEvvEEEEvNT_6ParamsE)
        .other          _ZN7cutlass13device_kernelINS_4gemm6kernel13GemmUniversalIN4cute5tupleIJiiiiEEENS1_10collective13CollectiveMmaINS1_34MainloopSm90TmaGmmaWarpSpecializedILi4ENS5_IJNS4_1CILi2EEENSA_ILi1EEESC_EEENS1_35KernelTmaWarpSpecializedCooperativeEEENS5_IJNSA_ILi384EEENSA_ILi32EEENSA_ILi64EEEEEENS_10bfloat16_tENS5_IJlSC_lEEESK_SL_NS4_8TiledMMAINS4_8MMA_AtomIJNS4_4SM904GMMA27MMA_64x32x16_F32BF16BF16_SSILNSP_5MajorE0ELSR_0ELNSP_7ScaleInE1ELSS_1EEEEEENS4_6LayoutISD_NS5_IJSC_NSA_ILi0EEESW_EEEEENS5_IJNS4_10UnderscoreESZ_SZ_EEEEENS4_13SM90_TMA_LOADENS4_14ComposedLayoutINS4_7SwizzleILi3ELi4ELi3EEENS4_18smem_ptr_flag_bitsILi16EEENSV_INS5_IJNSA_ILi8EEESI_EEENS5_IJSI_SC_EEEEEEEvNS4_8identityENS4_23SM90_TMA_LOAD_MULTICASTES1C_vS1D_EENS_8epilogue10collective6detail29Sm90TmaWarpSpecializedAdapterINS1H_15DefaultEpilogueISK_SL_SL_NS1G_6thread17LinearCombinationISK_Li1EffLNS1L_9ScaleType4KindE0ELNS_15FloatRoundStyleE2ESK_EENS1_15EpilogueDefaultEEEEEvvEEEEvNT_6ParamsE,@"STO_CUDA_ENTRY STV_DEFAULT"
_ZN7cutlass13device_kernelINS_4gemm6kernel13GemmUniversalIN4cute5tupleIJiiiiEEENS1_10collective13CollectiveMmaINS1_34MainloopSm90TmaGmmaWarpSpecializedILi4ENS5_IJNS4_1CILi2EEENSA_ILi1EEESC_EEENS1_35KernelTmaWarpSpecializedCooperativeEEENS5_IJNSA_ILi384EEENSA_ILi32EEENSA_ILi64EEEEEENS_10bfloat16_tENS5_IJlSC_lEEESK_SL_NS4_8TiledMMAINS4_8MMA_AtomIJNS4_4SM904GMMA27MMA_64x32x16_F32BF16BF16_SSILNSP_5MajorE0ELSR_0ELNSP_7ScaleInE1ELSS_1EEEEEENS4_6LayoutISD_NS5_IJSC_NSA_ILi0EEESW_EEEEENS5_IJNS4_10UnderscoreESZ_SZ_EEEEENS4_13SM90_TMA_LOADENS4_14ComposedLayoutINS4_7SwizzleILi3ELi4ELi3EEENS4_18smem_ptr_flag_bitsILi16EEENSV_INS5_IJNSA_ILi8EEESI_EEENS5_IJSI_SC_EEEEEEEvNS4_8identityENS4_23SM90_TMA_LOAD_MULTICASTES1C_vS1D_EENS_8epilogue10collective6detail29Sm90TmaWarpSpecializedAdapterINS1H_15DefaultEpilogueISK_SL_SL_NS1G_6thread17LinearCombinationISK_Li1EffLNS1L_9ScaleType4KindE0ELNS_15FloatRoundStyleE2ESK_EENS1_15EpilogueDefaultEEEEEvvEEEEvNT_6ParamsE:
[----:B------:R-:W0:Y:S01]  /*0000*/  LDC R1, c[0x0][0x28] ;  /* 0x00000a00ff017b82 */ /* 0x000e220000000800 */
[----:B------:R-:W1:Y:S01]  /*0010*/  S2R R81, SR_TID.X ;  /* 0x0000000000517919 */ /* 0x000e620000002100 */
[----:B------:R-:W-:Y:S01]  /*0020*/  ELECT P0, URZ, PT ;  /* 0x00000000003f782f */ /* 0x000fe20003800000 */
[----:B------:R-:W-:Y:S01]  /*0030*/  BSSY B0, `(.L_x_0) ;  /* 0x000000f000007945 */ /* 0x000fe20003800000 */
[--C-:B-1----:R-:W-:Y:S02]  /*0040*/  SHF.R.U32.HI R0, RZ, 0x5, R81.reuse ;  /* 0x00000005ff007819 */ /* 0x102fe40000011651 */
[----:B------:R-:W-:-:S03]  /*0050*/  SHF.R.U32.HI R6, RZ, 0x7, R81 ;  /* 0x00000007ff067819 */ /* 0x000fc60000011651 */
[----:B------:R-:W1:Y:S04]  /*0060*/  SHFL.IDX PT, R3, R0, RZ, 0x1f ;  /* 0x00001fff00037589 */ /* 0x000e6800000e0000 */
[----:B------:R2:W3:Y:S01]  /*0070*/  SHFL.IDX PT, R2, R6, RZ, 0x1f ;  /* 0x00001fff06027589 */ /* 0x0004e200000e0000 */
[----:B-1----:R-:W-:-:S13]  /*0080*/  ISETP.NE.OR P0, PT, R3, RZ, !P0 ;  /* 0x000000ff0300720c */ /* 0x002fda0004705670 */
[----:B0-23--:R-:W-:Y:S05]  /*0090*/  @P0 BRA `(.L_x_1) ;  /* 0x0000000000200947 */ /* 0x00dfea0003800000 */
[----:B------:R-:W-:Y:S02]  /*00a0*/  ULDC.64 UR4, c[0x0][0x198] ;  /* 0x0000660000047ab9 */ /* 0x000fe40000000a00 */
[----:B------:R-:W-:Y:S02]  /*00b0*/  UIADD3 UR6, UP0, UR4, 0xf0, URZ ;  /* 0x000000f004067890 */ /* 0x000fe4000ff1e03f */
[----:B------:R-:W-:Y:S02]  /*00c0*/  UIADD3 UR4, UP1, UR4, 0x1f0, URZ ;  /* 0x000001f004047890 */ /* 0x000fe4000ff3e03f */
[----:B------:R-:W-:Y:S02]  /*00d0*/  UIADD3.X UR7, URZ, UR5, URZ, UP0, !UPT ;  /* 0x000000053f077290 */ /* 0x000fe400087fe43f */
[----:B------:R-:W-:-:S07]  /*00e0*/  UIADD3.X UR5, URZ, UR5, URZ, UP1, !UPT ;  /* 0x000000053f057290 */ /* 0x000fce0008ffe43f */
[----:B------:R0:W-:Y:S02]  /*00f0*/  UTMACCTL.PF [UR6] ;  /* 0x00000000060079b9 */ /* 0x0001e40008040000 */
[----:B------:R0:W-:Y:S02]  /*0100*/  UTMACCTL.PF [UR4] ;  /* 0x00000000040079b9 */ /* 0x0001e40008040000 */
[----:B0-----:R-:W-:Y:S01]  /*0110*/  NOP ;  /* 0x0000000000007918 */ /* 0x001fe20000000000 */
.L_x_1:
[----:B------:R-:W-:Y:S05]  /*0120*/  BSYNC B0 ;  /* 0x0000000000007941 */ /* 0x000fea0003800000 */
.L_x_0:
[----:B------:R-:W0:Y:S02]  /*0130*/  SHFL.IDX PT, R5, R0, RZ, 0x1f ;  /* 0x00001fff00057589 */ /* 0x000e2400000e0000 */
[----:B0-----:R-:W-:-:S13]  /*0140*/  ISETP.NE.AND P0, PT, R5, RZ, PT ;  /* 0x000000ff0500720c */ /* 0x001fda0003f05270 */
[----:B------:R-:W-:Y:S05]  /*0150*/  @P0 BRA `(.L_x_2) ;  /* 0x0000000000580947 */ /* 0x000fea0003800000 */
[----:B------:R-:W0:Y:S01]  /*0160*/  S2UR UR8, SR_CgaCtaId ;  /* 0x00000000000879c3 */ /* 0x000e220000008800 */
[----:B------:R-:W-:Y:S01]  /*0170*/  UMOV UR4, 0x400 ;  /* 0x0000040000047882 */ /* 0x000fe20000000000 */
[----:B------:R-:W-:Y:S01]  /*0180*/  UMOV UR5, 0x1 ;  /* 0x0000000100057882 */ /* 0x000fe20000000000 */
[----:B------:R-:W-:Y:S01]  /*0190*/  UMOV UR6, 0x4 ;  /* 0x0000000400067882 */ /* 0x000fe20000000000 */
[----:B------:R-:W-:Y:S01]  /*01a0*/  ELECT P0, URZ, PT ;  /* 0x00000000003f782f */ /* 0x000fe20003800000 */
[----:B------:R-:W-:-:S04]  /*01b0*/  UIADD3 UR6, -UR6, 0x100000, URZ ;  /* 0x0010000006067890 */ /* 0x000fc8000fffe13f */
[----:B------:R-:W-:Y:S02]  /*01c0*/  USHF.L.U32 UR7, UR6, 0xb, URZ ;  /* 0x0000000b06077899 */ /* 0x000fe4000800063f */
[----:B------:R-:W-:Y:S02]  /*01d0*/  USHF.L.U32 UR6, UR6, 0x1, URZ ;  /* 0x0000000106067899 */ /* 0x000fe4000800063f */
[----:B0-----:R-:W-:Y:S02]  /*01e0*/  ULEA UR8, UR8, UR4, 0x18 ;  /* 0x0000000408087291 */ /* 0x001fe4000f8ec03f */
[----:B------:R-:W-:-:S04]  /*01f0*/  UIADD3 UR4, -UR5, 0x100000, URZ ;  /* 0x0010000005047890 */ /* 0x000fc8000fffe13f */
[----:B------:R-:W-:Y:S02]  /*0200*/  USHF.L.U32 UR5, UR4, 0xb, URZ ;  /* 0x0000000b04057899 */ /* 0x000fe4000800063f */
[----:B------:R-:W-:Y:S01]  /*0210*/  USHF.L.U32 UR4, UR4, 0x1, URZ ;  /* 0x0000000104047899 */ /* 0x000fe2000800063f */
[----:B------:R-:W0:Y:S11]  /*0220*/  FENCE.VIEW.ASYNC.S ;  /* 0x00000000000073c6 */ /* 0x000e360000000000 */
[----:B0-----:R0:W1:Y:S01]  /*0230*/  SYNCS.EXCH.64 URZ, [UR8], UR4 ;  /* 0x00000004083f75b2 */ /* 0x0010620008000100 */
[----:B------:R0:W2:Y:S01]  /*0240*/  SYNCS.EXCH.64 URZ, [UR8+0x20], UR6 ;  /* 0x00002006083f75b2 */ /* 0x0000a20008000100 */
[----:B------:R0:W3:Y:S01]  /*0250*/  SYNCS.EXCH.64 URZ, [UR8+0x8], UR4 ;  /* 0x00000804083f75b2 */ /* 0x0000e20008000100 */
[----:B------:R0:W4:Y:S01]  /*0260*/  SYNCS.EXCH.64 URZ, [UR8+0x28], UR6 ;  /* 0x00002806083f75b2 */ /* 0x0001220008000100 */
[----:B------:R0:W0:Y:S01]  /*0270*/  SYNCS.EXCH.64 URZ, [UR8+0x10], UR4 ;  /* 0x00001004083f75b2 */ /* 0x0000220008000100 */
[----:B------:R0:W0:Y:S01]  /*0280*/  SYNCS.EXCH.64 URZ, [UR8+0x30], UR6 ;  /* 0x00003006083f75b2 */ /* 0x0000220008000100 */
[----:B------:R0:W0:Y:S01]  /*0290*/  SYNCS.EXCH.64 URZ, [UR8+0x18], UR4 ;  /* 0x00001804083f75b2 */ /* 0x0000220008000100 */
[----:B------:R0:W0:Y:S01]  /*02a0*/  SYNCS.EXCH.64 URZ, [UR8+0x38], UR6 ;  /* 0x00003806083f75b2 */ /* 0x0000220008000100 */
[----:B------:R-:W-:Y:S01]  /*02b0*/  NOP ;  /* 0x0000000000007918 */ /* 0x000fe20000000000 */
.L_x_2:
[----:B------:R-:W-:Y:S01]  /*02c0*/  SHF.R.S32.HI R4, RZ, 0x1f, R81 ;  /* 0x0000001fff047819 */ /* 0x000fe20000011451 */
[----:B------:R-:W5:Y:S01]  /*02d0*/  SHFL.IDX PT, R0, R0, RZ, 0x1f ;  /* 0x00001fff00007589 */ /* 0x000f6200000e0000 */
[----:B0-----:R-:W0:Y:S01]  /*02e0*/  S2UR UR8, SR_CTAID.X ;  /* 0x00000000000879c3 */ /* 0x001e220000002500 */
[----:B------:R-:W-:Y:S02]  /*02f0*/  ELECT P0, URZ, PT ;  /* 0x00000000003f782f */ /* 0x000fe40003800000 */
[----:B------:R-:W-:Y:S01]  /*0300*/  LEA.HI R4, R4, R81, RZ, 0x7 ;  /* 0x0000005104047211 */ /* 0x000fe200078f38ff */
[----:B------:R-:W-:Y:S01]  /*0310*/  ULDC UR4, c[0x0][0x150] ;  /* 0x0000540000047ab9 */ /* 0x000fe20000000800 */
[----:B------:R-:W-:Y:S01]  /*0320*/  SHF.R.S32.HI R10, RZ, 0x1f, R5 ;  /* 0x0000001fff0a7819 */ /* 0x000fe20000011405 */
[----:B------:R-:W-:Y:S01]  /*0330*/  NOP ;  /* 0x0000000000007918 */ /* 0x000fe20000000000 */
[----:B------:R-:W-:Y:S01]  /*0340*/  LOP3.LUT R4, R4, 0xffffff80, RZ, 0xc0, !PT ;  /* 0xffffff8004047812 */ /* 0x000fe200078ec0ff */
[----:B------:R-:W-:Y:S01]  /*0350*/  NOP ;  /* 0x0000000000007918 */ /* 0x000fe20000000000 */
[----:B------:R-:W-:Y:S01]  /*0360*/  LEA.HI R10, R10, R5, RZ, 0x2 ;  /* 0x000000050a0a7211 */ /* 0x000fe200078f10ff */
[----:B------:R-:W1:Y:S01]  /*0370*/  LDC R12, c[0x0][0x144] ;  /* 0x00005100ff0c7b82 */ /* 0x000e620000000800 */
[----:B------:R-:W-:Y:S01]  /*0380*/  IMAD.MOV.U32 R22, RZ, RZ, 0x1 ;  /* 0x00000001ff167424 */ /* 0x000fe200078e00ff */
[----:B------:R-:W-:Y:S01]  /*0390*/  ISETP.NE.AND P3, PT, R2, RZ, PT ;  /* 0x000000ff0200720c */ /* 0x000fe20003f65270 */
[----:B------:R-:W-:Y:S01]  /*03a0*/  IMAD.IADD R8, R81, 0x1, -R4 ;  /* 0x0000000151087824 */ /* 0x000fe200078e0a04 */
[----:B------:R-:W-:Y:S01]  /*03b0*/  LOP3.LUT R10, R10, 0x3ffffffc, RZ, 0xc0, !PT ;  /* 0x3ffffffc0a0a7812 */ /* 0x000fe200078ec0ff */
[----:B------:R-:W2:Y:S03]  /*03c0*/  S2R R4, SR_CTAID.Y ;  /* 0x0000000000047919 */ /* 0x000ea60000002600 */
[----:B------:R-:W-:Y:S01]  /*03d0*/  SHF.R.S32.HI R7, RZ, 0x1f, R8 ;  /* 0x0000001fff077819 */ /* 0x000fe20000011408 */
[----:B------:R-:W-:Y:S01]  /*03e0*/  IMAD.IADD R10, R5, 0x1, -R10 ;  /* 0x00000001050a7824 */ /* 0x000fe200078e0a0a */
[----:B------:R-:W3:Y:S02]  /*03f0*/  LDC R14, c[0x0][0x140] ;  /* 0x00005000ff0e7b82 */ /* 0x000ee40000000800 */
[----:B------:R-:W-:-:S02]  /*0400*/  LEA.HI R7, R7, R8, RZ, 0x3 ;  /* 0x0000000807077211 */ /* 0x000fc400078f18ff */
[----:B-----5:R-:W-:Y:S02]  /*0410*/  ISETP.NE.OR P0, PT, R0, RZ, !P0 ;  /* 0x000000ff0000720c */ /* 0x020fe40004705670 */
[--C-:B------:R-:W-:Y:S02]  /*0420*/  SHF.R.S32.HI R0, RZ, 0x3, R7.reuse ;  /* 0x00000003ff007819 */ /* 0x100fe40000011407 */
[----:B0-----:R-:W-:Y:S02]  /*0430*/  I2FP.F32.U32 R9, UR8 ;  /* 0x0000000800097c45 */ /* 0x001fe40008201000 */
[----:B------:R-:W-:-:S03]  /*0440*/  SHF.R.S32.HI R7, RZ, 0x1f, R7 ;  /* 0x0000001fff077819 */ /* 0x000fc60000011407 */
[----:B------:R-:W-:Y:S01]  /*0450*/  FMUL R11, R9, UR4 ;  /* 0x00000004090b7c20 */ /* 0x000fe20008400000 */
[----:B------:R-:W-:Y:S01]  /*0460*/  LEA.HI R7, R7, R0, RZ, 0x2 ;  /* 0x0000000007077211 */ /* 0x000fe200078f10ff */
[----:B------:R-:W-:Y:S01]  /*0470*/  ULDC UR4, c[0x0][0x154] ;  /* 0x0000550000047ab9 */ /* 0x000fe20000000800 */
[----:B------:R-:W0:Y:S01]  /*0480*/  LDC R9, c[0x0][0x148] ;  /* 0x00005200ff097b82 */ /* 0x000e220000000800 */
[----:B------:R-:W-:Y:S01]  /*0490*/  VOTEU.ALL UP0, P0 ;  /* 0x00000000003f7886 */ /* 0x000fe20000000000 */
[----:B------:R-:W-:Y:S01]  /*04a0*/  LOP3.LUT R7, R7, 0xfffffffc, RZ, 0xc0, !PT ;  /* 0xfffffffc07077812 */ /* 0x000fe200078ec0ff */
[----:B------:R-:W5:Y:S01]  /*04b0*/  F2I.U32.TRUNC.NTZ R11, R11 ;  /* 0x0000000b000b7305 */ /* 0x000f62000020f000 */
[----:B------:R-:W-:Y:S02]  /*04c0*/  VOTEU.ALL UP1, P0 ;  /* 0x00000000003f7886 */ /* 0x000fe40000020000 */
[----:B------:R-:W-:Y:S01]  /*04d0*/  @!UP0 UMOV UR6, 0x400 ;  /* 0x0000040000068882 */ /* 0x000fe20000000000 */
[----:B------:R-:W-:Y:S01]  /*04e0*/  IMAD.IADD R7, R0, 0x1, -R7 ;  /* 0x0000000100077824 */ /* 0x000fe200078e0a07 */
[----:B------:R-:W4:Y:S01]  /*04f0*/  @!UP0 S2UR UR7, SR_CgaCtaId ;  /* 0x00000000000789c3 */ /* 0x000f220000008800 */
[----:B------:R-:W-:-:S02]  /*0500*/  SHF.R.S32.HI R0, RZ, 0x1f, R3 ;  /* 0x0000001fff007819 */ /* 0x000fc40000011403 */
[----:B------:R-:W-:Y:S01]  /*0510*/  IMAD R10, R10, 0x4, R7 ;  /* 0x000000040a0a7824 */ /* 0x000fe200078e0207 */
[----:B--2---:R-:W-:Y:S02]  /*0520*/  I2FP.F32.U32 R13, R4 ;  /* 0x00000004000d7245 */ /* 0x004fe40000201000 */
[----:B------:R-:W-:Y:S01]  /*0530*/  LEA.HI R0, R0, R3, RZ, 0x2 ;  /* 0x0000000300007211 */ /* 0x000fe200078f10ff */
[C---:B------:R-:W-:Y:S01]  /*0540*/  IMAD.SHL.U32 R19, R10.reuse, 0x4, RZ ;  /* 0x000000040a137824 */ /* 0x040fe200078e00ff */
[----:B------:R-:W-:Y:S01]  /*0550*/  LEA.HI R7, R10, R10, RZ, 0x1 ;  /* 0x0000000a0a077211 */ /* 0x000fe200078f08ff */
[----:B------:R-:W-:Y:S01]  /*0560*/  FMUL R13, R13, UR4 ;  /* 0x000000040d0d7c20 */ /* 0x000fe20008400000 */
[----:B-----5:R-:W-:Y:S01]  /*0570*/  IMAD.MOV R15, RZ, RZ, -R11 ;  /* 0x000000ffff0f7224 */ /* 0x020fe200078e0a0b */
[----:B------:R-:W-:Y:S01]  /*0580*/  LOP3.LUT R0, R0, 0xfffffffc, RZ, 0xc0, !PT ;  /* 0xfffffffc00007812 */ /* 0x000fe200078ec0ff */
[----:B------:R-:W-:Y:S01]  /*0590*/  UMOV UR4, 0x20 ;  /* 0x0000002000047882 */ /* 0x000fe20000000000 */
[----:B------:R-:W-:Y:S01]  /*05a0*/  LOP3.LUT R11, R7, 0xfffffffe, RZ, 0xc0, !PT ;  /* 0xfffffffe070b7812 */ /* 0x000fe200078ec0ff */
[----:B-1----:R-:W-:Y:S01]  /*05b0*/  IMAD R7, R12, R15, UR8 ;  /* 0x000000080c077e24 */ /* 0x002fe2000f8e020f */
[----:B------:R-:W1:Y:S01]  /*05c0*/  F2I.U32.TRUNC.NTZ R13, R13 ;  /* 0x0000000d000d7305 */ /* 0x000e62000020f000 */
[----:B------:R-:W-:Y:S01]  /*05d0*/  IMAD.IADD R3, R3, 0x1, -R0 ;  /* 0x0000000103037824 */ /* 0x000fe200078e0a00 */
[C---:B------:R-:W-:Y:S01]  /*05e0*/  LOP3.LUT R19, R10.reuse, 0xc, R19, 0x78, !PT ;  /* 0x0000000c0a137812 */ /* 0x040fe200078e7813 */
[----:B------:R-:W-:Y:S01]  /*05f0*/  IMAD.IADD R12, R10, 0x1, -R11 ;  /* 0x000000010a0c7824 */ /* 0x000fe200078e0a0b */
[----:B------:R-:W-:-:S04]  /*0600*/  @!UP0 UIADD3 UR4, -UR4, 0x100000, URZ ;  /* 0x0010000004048890 */ /* 0x000fc8000fffe13f */
[----:B------:R-:W-:Y:S02]  /*0610*/  @!UP0 USHF.L.U32 UR5, UR4, 0xb, URZ ;  /* 0x0000000b04058899 */ /* 0x000fe4000800063f */
[----:B------:R-:W-:Y:S01]  /*0620*/  @!UP0 USHF.L.U32 UR4, UR4, 0x1, URZ ;  /* 0x0000000104048899 */ /* 0x000fe2000800063f */
[----:B---3--:R-:W-:Y:S02]  /*0630*/  ISETP.EQ.U32.AND P2, PT, R14, 0x1, PT ;  /* 0x000000010e00780c */ /* 0x008fe40003f42070 */
[C---:B------:R-:W-:Y:S02]  /*0640*/  ISETP.NE.AND P1, PT, R3.reuse, 0x3, PT ;  /* 0x000000030300780c */ /* 0x040fe40003f25270 */
[----:B------:R-:W-:Y:S01]  /*0650*/  ISETP.NE.AND P4, PT, R12, R7, PT ;  /* 0x000000070c00720c */ /* 0x000fe20003f85270 */
[----:B----4-:R-:W-:Y:S01]  /*0660*/  @!UP0 ULEA UR6, UR7, UR6, 0x18 ;  /* 0x0000000607068291 */ /* 0x010fe2000f8ec03f */
[----:B------:R-:W-:Y:S01]  /*0670*/  ISETP.EQ.OR P1, PT, R3, RZ, !P1 ;  /* 0x000000ff0300720c */ /* 0x000fe20004f22670 */
[----:B------:R-:W-:Y:S01]  /*0680*/  VOTEU.ALL UP0, P0 ;  /* 0x00000000003f7886 */ /* 0x000fe20000000000 */
[----:B------:R-:W-:Y:S01]  /*0690*/  LOP3.LUT P0, RZ, R8, 0x7, RZ, 0xc0, !PT ;  /* 0x0000000708ff7812 */ /* 0x000fe2000780c0ff */
[C---:B------:R-:W-:Y:S01]  /*06a0*/  VIADD R8, R2.reuse, 0xffffffff ;  /* 0xffffffff02087836 */ /* 0x040fe20000000000 */
[----:B------:R-:W-:Y:S01]  /*06b0*/  ISETP.EQ.AND P1, PT, R2, RZ, P1 ;  /* 0x000000ff0200720c */ /* 0x000fe20000f22270 */
[----:B-1----:R-:W-:Y:S01]  /*06c0*/  IMAD.MOV R23, RZ, RZ, -R13 ;  /* 0x000000ffff177224 */ /* 0x002fe200078e0a0d */
[----:B------:R-:W-:-:S02]  /*06d0*/  ISETP.LT.U32.AND P0, PT, R19, 0x2, !P0 ;  /* 0x000000021300780c */ /* 0x000fc40004701070 */
[----:B------:R-:W-:Y:S01]  /*06e0*/  ISETP.GE.U32.AND P6, PT, R8, 0x2, PT ;  /* 0x000000020800780c */ /* 0x000fe20003fc6070 */
[----:B0-----:R-:W-:Y:S01]  /*06f0*/  IMAD R11, R9, R23, R4 ;  /* 0x00000017090b7224 */ /* 0x001fe200078e0204 */
[----:B------:R-:W-:Y:S01]  /*0700*/  SEL R18, RZ, 0x1, !P1 ;  /* 0x00000001ff127807 */ /* 0x000fe20004800000 */
[----:B------:R-:W0:Y:S02]  /*0710*/  FENCE.VIEW.ASYNC.S ;  /* 0x00000000000073c6 */ /* 0x000e240000000000 */
[----:B0-----:R0:W1:Y:S01]  /*0720*/  @!UP0 SYNCS.EXCH.64 URZ, [UR6+0x50], UR4 ;  /* 0x00005004063f85b2 */ /* 0x0010620008000100 */
[----:B------:R-:W-:Y:S02]  /*0730*/  @P4 LEA.HI R0, R19, R19, RZ, 0x1 ;  /* 0x0000001313004211 */ /* 0x000fe400078f08ff */
[----:B------:R-:W-:Y:S02]  /*0740*/  SEL R18, R18, 0x2, P6 ;  /* 0x0000000212127807 */ /* 0x000fe40003000000 */
[----:B------:R-:W-:-:S04]  /*0750*/  @P4 SHF.R.S32.HI R0, RZ, 0x1, R0 ;  /* 0x00000001ff004819 */ /* 0x000fc80000011400 */
[----:B------:R-:W-:Y:S02]  /*0760*/  @P4 ISETP.NE.AND P5, PT, R0, R11, PT ;  /* 0x0000000b0000420c */ /* 0x000fe40003fa5270 */
[----:B------:R-:W-:Y:S02]  /*0770*/  SEL R11, RZ, 0x1, !P0 ;  /* 0x00000001ff0b7807 */ /* 0x000fe40004000000 */
[----:B------:R-:W-:Y:S02]  /*0780*/  @P4 SEL R22, RZ, 0x1, P5 ;  /* 0x00000001ff164807 */ /* 0x000fe40002800000 */
[----:B------:R-:W-:Y:S01]  /*0790*/  LOP3.LUT R0, R81, 0x7f, RZ, 0xc0, !PT ;  /* 0x0000007f51007812 */ /* 0x000fe200078ec0ff */
[----:B------:R0:W2:Y:S01]  /*07a0*/  @!UP1 SYNCS.EXCH.64 URZ, [UR6+0x58], UR4 ;  /* 0x00005804063f95b2 */ /* 0x0000a20008000100 */
[----:B------:R-:W-:Y:S01]  /*07b0*/  LOP3.LUT R22, R22, R11, RZ, 0xc0, !PT ;  /* 0x0000000b16167212 */ /* 0x000fe200078ec0ff */
[----:B------:R-:W-:Y:S01]  /*07c0*/  NOP ;  /* 0x0000000000007918 */ /* 0x000fe20000000000 */
[----:B------:R-:W-:Y:S05]  /*07d0*/  @!P2 BRA `(.L_x_3) ;  /* 0x000000000008a947 */ /* 0x000fea0003800000 */
[----:B-12---:R-:W-:Y:S01]  /*07e0*/  UCGABAR_ARV ;  /* 0x00000000000079c7 */ /* 0x006fe20008000000 */
[----:B------:R-:W-:Y:S05]  /*07f0*/  BRA `(.L_x_4) ;  /* 0x0000000000047947 */ /* 0x000fea0003800000 */
.L_x_3:
[----:B-12---:R-:W-:Y:S01]  /*0800*/  NOP ;  /* 0x0000000000007918 */ /* 0x006fe20000000000 */
.L_x_4:
[----:B------:R-:W1:Y:S01]  /*0810*/  LDC R2, c[0x0][0x65c] ;  /* 0x00019700ff027b82 */ /* 0x000e620000000800 */
[----:B------:R-:W-:Y:S02]  /*0820*/  IMAD.U32 R10, RZ, RZ, UR8 ;  /* 0x00000008ff0a7e24 */ /* 0x000fe4000f8e00ff */
[----:B------:R-:W-:Y:S01]  /*0830*/  IMAD.MOV.U32 R11, RZ, RZ, RZ ;  /* 0x000000ffff0b7224 */ /* 0x000fe200078e00ff */
[----:B-1----:R-:W-:-:S04]  /*0840*/  ISETP.NE.AND P1, PT, R2, 0x1, PT ;  /* 0x000000010200780c */ /* 0x002fc80003f25270 */
[----:B------:R-:W-:-:S09]  /*0850*/  P2R R5, PR, RZ, 0x2 ;  /* 0x00000002ff057803 */ /* 0x000fd20000000000 */
[----:B------:R-:W1:Y:S01]  /*0860*/  @P1 LDC R17, c[0x0][0x10] ;  /* 0x00000400ff111b82 */ /* 0x000e620000000800 */
[----:B------:R-:W-:Y:S02]  /*0870*/  @P1 IMAD.MOV.U32 R5, RZ, RZ, RZ ;  /* 0x000000ffff051224 */ /* 0x000fe400078e00ff */
[----:B------:R-:W-:-:S05]  /*0880*/  @P1 IMAD.MOV.U32 R15, RZ, RZ, RZ ;  /* 0x000000ffff0f1224 */ /* 0x000fca00078e00ff */
[----:B------:R-:W2:Y:S01]  /*0890*/  @!P1 LDC R13, c[0x0][0xc] ;  /* 0x00000300ff0d9b82 */ /* 0x000ea20000000800 */
[----:B0-----:R-:W-:Y:S01]  /*08a0*/  ULDC UR4, c[0x0][0xc] ;  /* 0x0000030000047ab9 */ /* 0x001fe20000000800 */
[----:B------:R-:W-:Y:S01]  /*08b0*/  ULDC UR5, c[0x0][0x10] ;  /* 0x0000040000057ab9 */ /* 0x000fe20000000800 */
[----:B------:R-:W-:Y:S01]  /*08c0*/  ULDC UR6, c[0x0][0x14] ;  /* 0x0000050000067ab9 */ /* 0x000fe20000000800 */
[----:B------:R-:W-:-:S04]  /*08d0*/  UIMAD.WIDE.U32 UR4, UR4, UR5, URZ ;  /* 0x00000005040472a5 */ /* 0x000fc8000f8e003f */
[----:B------:R-:W-:Y:S02]  /*08e0*/  UIMAD.WIDE.U32 UR52, UR4, UR6, URZ ;  /* 0x00000006043472a5 */ /* 0x000fe4000f8e003f */
[----:B------:R-:W-:-:S04]  /*08f0*/  UIMAD UR38, UR5, UR6, URZ ;  /* 0x00000006052672a4 */ /* 0x000fc8000f8e023f */
[----:B------:R-:W-:Y:S01]  /*0900*/  UIADD3 UR38, UR53, UR38, URZ ;  /* 0x0000002635267290 */ /* 0x000fe2000fffe03f */
[----:B-1----:R-:W-:-:S04]  /*0910*/  @P1 IMAD.WIDE.U32 R16, R17, UR8, R4 ;  /* 0x0000000811101c25 */ /* 0x002fc8000f8e0004 */
[----:B------:R-:W-:Y:S02]  /*0920*/  @P1 IMAD.IADD R17, R17, 0x1, R15 ;  /* 0x0000000111111824 */ /* 0x000fe400078e020f */
[----:B--2---:R-:W-:-:S04]  /*0930*/  @!P1 IMAD.WIDE.U32 R10, R4, R13, R10 ;  /* 0x0000000d040a9225 */ /* 0x004fc800078e000a */
[----:B------:R-:W-:Y:S02]  /*0940*/  @!P1 IMAD.MOV.U32 R16, RZ, RZ, R10 ;  /* 0x000000ffff109224 */ /* 0x000fe400078e000a */
[----:B------:R-:W-:Y:S01]  /*0950*/  @!P1 IMAD.MOV.U32 R17, RZ, RZ, R11 ;  /* 0x000000ffff119224 */ /* 0x000fe200078e000b */
[----:B------:R-:W-:Y:S06]  /*0960*/  @!P2 BRA `(.L_x_5) ;  /* 0x00000000000ca947 */ /* 0x000fec0003800000 */
[----:B------:R-:W-:Y:S01]  /*0970*/  UCGABAR_WAIT ;  /* 0x0000000000007dc7 */ /* 0x000fe20008000000 */
[----:B------:R-:W-:Y:S01]  /*0980*/  CCTL.IVALL ;  /* 0x00000000ff00798f */ /* 0x000fe20002000000 */
[----:B------:R-:W-:Y:S05]  /*0990*/  BRA `(.L_x_6) ;  /* 0x0000000000047947 */ /* 0x000fea0003800000 */
.L_x_5:
[----:B------:R-:W-:Y:S06]  /*09a0*/  BAR.SYNC.DEFER_BLOCKING 0x0 ;  /* 0x0000000000007b1d */ /* 0x000fec0000010000 */
.L_x_6:
[----:B------:R-:W-:Y:S05]  /*09b0*/  @!P3 BRA `(.L_x_7) ;  /* 0x0000005c00b8b947 */ /* 0x000fea0003800000 */
[----:B------:R-:W-:-:S13]  /*09c0*/  ISETP.GT.U32.AND P0, PT, R8, 0x1, PT ;  /* 0x000000010800780c */ /* 0x000fda0003f04070 */
[----:B------:R-:W-:Y:S05]  /*09d0*/  @P0 EXIT ;  /* 0x000000000000094d */ /* 0x000fea0003800000 */
[----:B------:R-:W-:Y:S01]  /*09e0*/  ULDC.64 UR4, c[0x0][0x650] ;  /* 0x0001940000047ab9 */ /* 0x000fe20000000a00 */
[----:B------:R-:W-:Y:S01]  /*09f0*/  PRMT R3, RZ, 0x7610, R3 ;  /* 0x00007610ff037816 */ /* 0x000fe20000000003 */
[----:B------:R-:W-:Y:S01]  /*0a00*/  IMAD.MOV.U32 R95, RZ, RZ, -0x1 ;  /* 0xffffffffff5f7424 */ /* 0x000fe200078e00ff */
[----:B------:R-:W-:Y:S01]  /*0a10*/  ISETP.GE.U32.AND P0, PT, R16, UR4, PT ;  /* 0x0000000410007c0c */ /* 0x000fe2000bf06070 */
[----:B------:R-:W-:Y:S02]  /*0a20*/  IMAD.MOV.U32 R92, RZ, RZ, -0x1 ;  /* 0xffffffffff5c7424 */ /* 0x000fe400078e00ff */
[----:B------:R-:W-:Y:S01]  /*0a30*/  IMAD.MOV.U32 R93, RZ, RZ, -0x1 ;  /* 0xffffffffff5d7424 */ /* 0x000fe200078e00ff */
[----:B------:R-:W-:-:S13]  /*0a40*/  ISETP.GE.U32.AND.EX P0, PT, R17, UR5, PT, P0 ;  /* 0x0000000511007c0c */ /* 0x000fda000bf06100 */
[----:B------:R-:W-:Y:S05]  /*0a50*/  @P0 BRA `(.L_x_8) ;  /* 0x0000000400280947 */ /* 0x000fea0003800000 */
[----:B------:R-:W0:Y:S01]  /*0a60*/  LDC.64 R24, c[0x0][0x628] ;  /* 0x00018a00ff187b82 */ /* 0x000e220000000a00 */
[----:B------:R-:W-:Y:S02]  /*0a70*/  IMAD.MOV.U32 R10, RZ, RZ, R16 ;  /* 0x000000ffff0a7224 */ /* 0x000fe400078e0010 */
[----:B------:R-:W-:-:S05]  /*0a80*/  IMAD.MOV.U32 R11, RZ, RZ, R17 ;  /* 0x000000ffff0b7224 */ /* 0x000fca00078e0011 */
[----:B------:R-:W1:Y:S08]  /*0a90*/  LDC R8, c[0x0][0x630] ;  /* 0x00018c00ff087b82 */ /* 0x000e700000000800 */
[----:B------:R-:W2:Y:S01]  /*0aa0*/  LDC.64 R26, c[0x0][0x620] ;  /* 0x00018800ff1a7b82 */ /* 0x000ea20000000a00 */
[----:B0-----:R-:W-:-:S04]  /*0ab0*/  ISETP.NE.U32.AND P0, PT, R24, RZ, PT ;  /* 0x000000ff1800720c */ /* 0x001fc80003f05070 */
[----:B------:R-:W-:-:S13]  /*0ac0*/  ISETP.NE.AND.EX P0, PT, R25, RZ, PT, P0 ;  /* 0x000000ff1900720c */ /* 0x000fda0003f05300 */
[----:B-12---:R-:W-:Y:S05]  /*0ad0*/  @!P0 BRA `(.L_x_9) ;  /* 0x0000000000288947 */ /* 0x006fea0003800000 */
[----:B------:R-:W0:Y:S02]  /*0ae0*/  LDC R3, c[0x0][0x634] ;  /* 0x00018d00ff037b82 */ /* 0x000e240000000800 */
[----:B0-----:R-:W-:-:S05]  /*0af0*/  IADD3 R3, P0, R16, R3, RZ ;  /* 0x0000000310037210 */ /* 0x001fca0007f1e0ff */
[----:B------:R-:W-:-:S04]  /*0b00*/  IMAD.X R21, RZ, RZ, R17, P0 ;  /* 0x000000ffff157224 */ /* 0x000fc800000e0611 */
[----:B------:R-:W-:-:S04]  /*0b10*/  IMAD.WIDE.U32 R10, R21, R24, RZ ;  /* 0x00000018150a7225 */ /* 0x000fc800078e00ff */
[----:B------:R-:W-:-:S04]  /*0b20*/  IMAD.WIDE.U32 R12, P0, R3, R25, R10 ;  /* 0x00000019030c7225 */ /* 0x000fc8000780000a */
[----:B------:R-:W-:-:S04]  /*0b30*/  IMAD.WIDE.U32 R10, R3, R24, RZ ;  /* 0x00000018030a7225 */ /* 0x000fc800078e00ff */
[----:B------:R-:W-:Y:S01]  /*0b40*/  IMAD.X R15, RZ, RZ, RZ, P0 ;  /* 0x000000ffff0f7224 */ /* 0x000fe200000e06ff */
[----:B------:R-:W-:Y:S01]  /*0b50*/  IADD3 RZ, P0, R11, R12, RZ ;  /* 0x0000000c0bff7210 */ /* 0x000fe20007f1e0ff */
[----:B------:R-:W-:-:S04]  /*0b60*/  IMAD.MOV.U32 R14, RZ, RZ, R13 ;  /* 0x000000ffff0e7224 */ /* 0x000fc800078e000d */
[----:B------:R-:W-:-:S08]  /*0b70*/  IMAD.WIDE.U32.X R10, R21, R25, R14, P0 ;  /* 0x00000019150a7225 */ /* 0x000fd000000e040e */
.L_x_9:
[----:B------:R-:W0:Y:S01]  /*0b80*/  LDC.64 R30, c[0x0][0x640] ;  /* 0x00019000ff1e7b82 */ /* 0x000e220000000a00 */
[-CC-:B------:R-:W-:Y:S02]  /*0b90*/  SHF.R.U64 R93, R10, R8.reuse, R11.reuse ;  /* 0x000000080a5d7219 */ /* 0x180fe4000000120b */
[----:B------:R-:W-:Y:S02]  /*0ba0*/  SHF.R.U32.HI R3, RZ, R8, R11 ;  /* 0x00000008ff037219 */ /* 0x000fe4000001160b */
[----:B------:R-:W-:-:S03]  /*0bb0*/  IADD3 R5, P0, RZ, -R93, RZ ;  /* 0x8000005dff057210 */ /* 0x000fc60007f1e0ff */
[----:B------:R-:W1:Y:S02]  /*0bc0*/  LDC R12, c[0x0][0x618] ;  /* 0x00018600ff0c7b82 */ /* 0x000e640000000800 */
[----:B------:R-:W-:Y:S02]  /*0bd0*/  IMAD.X R3, RZ, RZ, ~R3, P0 ;  /* 0x000000ffff037224 */ /* 0x000fe400000e0e03 */
[----:B------:R-:W-:-:S04]  /*0be0*/  IMAD.WIDE.U32 R10, R5, R26, R16 ;  /* 0x0000001a050a7225 */ /* 0x000fc800078e0010 */
[----:B------:R-:W2:Y:S01]  /*0bf0*/  LDC R20, c[0x0][0x608] ;  /* 0x00018200ff147b82 */ /* 0x000ea20000000800 */
[----:B------:R-:W-:Y:S02]  /*0c00*/  IMAD R8, R3, R26, RZ ;  /* 0x0000001a03087224 */ /* 0x000fe400078e02ff */
[----:B------:R-:W-:Y:S02]  /*0c10*/  IMAD.MOV.U32 R3, RZ, RZ, -0x1 ;  /* 0xffffffffff037424 */ /* 0x000fe400078e00ff */
[----:B------:R-:W-:Y:S02]  /*0c20*/  IMAD R5, R5, R27, R8 ;  /* 0x0000001b05057224 */ /* 0x000fe400078e0208 */
[----:B------:R-:W-:Y:S01]  /*0c30*/  IMAD R26, R9, R23, R4 ;  /* 0x00000017091a7224 */ /* 0x000fe200078e0204 */
[----:B------:R-:W3:Y:S01]  /*0c40*/  LDC R28, c[0x0][0x658] ;  /* 0x00019600ff1c7b82 */ /* 0x000ee20000000800 */
[----:B------:R-:W-:Y:S01]  /*0c50*/  IMAD.IADD R5, R11, 0x1, R5 ;  /* 0x000000010b057824 */ /* 0x000fe200078e0205 */
[----:B0-----:R-:W-:Y:S01]  /*0c60*/  ISETP.NE.U32.AND P0, PT, R30, RZ, PT ;  /* 0x000000ff1e00720c */ /* 0x001fe20003f05070 */
[----:B------:R-:W-:-:S03]  /*0c70*/  IMAD.MOV.U32 R23, RZ, RZ, 0x1 ;  /* 0x00000001ff177424 */ /* 0x000fc600078e00ff */
[----:B------:R-:W-:Y:S02]  /*0c80*/  ISETP.NE.AND.EX P0, PT, R31, RZ, PT, P0 ;  /* 0x000000ff1f00720c */ /* 0x000fe40003f05300 */
[----:B------:R-:W0:Y:S01]  /*0c90*/  LDC R24, c[0x0][0x600] ;  /* 0x00018000ff187b82 */ /* 0x000e220000000800 */
[-CC-:B-1----:R-:W-:Y:S02]  /*0ca0*/  SHF.R.U64 R14, R10, R12.reuse, R5.reuse ;  /* 0x0000000c0a0e7219 */ /* 0x182fe40000001205 */
[----:B------:R-:W-:-:S05]  /*0cb0*/  SHF.R.U32.HI R5, RZ, R12, R5 ;  /* 0x0000000cff057219 */ /* 0x000fca0000011605 */
[----:B------:R-:W1:Y:S01]  /*0cc0*/  LDC R15, c[0x0][0x648] ;  /* 0x00019200ff0f7b82 */ /* 0x000e620000000800 */
[-CC-:B--2---:R-:W-:Y:S02]  /*0cd0*/  SHF.R.U64 R27, R14, R20.reuse, R5.reuse ;  /* 0x000000140e1b7219 */ /* 0x184fe40000001205 */
[----:B------:R-:W-:-:S05]  /*0ce0*/  SHF.R.U32.HI R5, RZ, R20, R5 ;  /* 0x00000014ff057219 */ /* 0x000fca0000011605 */
[----:B------:R-:W2:Y:S01]  /*0cf0*/  LDC R21, c[0x0][0x638] ;  /* 0x00018e00ff157b82 */ /* 0x000ea20000000800 */
[-CC-:B---3--:R-:W-:Y:S02]  /*0d00*/  SHF.R.U64 R20, R27, R28.reuse, R5.reuse ;  /* 0x0000001c1b147219 */ /* 0x188fe40000001205 */
[-C--:B------:R-:W-:Y:S02]  /*0d10*/  SHF.L.U32 R3, R3, R28.reuse, RZ ;  /* 0x0000001c03037219 */ /* 0x080fe400000006ff */
[----:B------:R-:W-:Y:S01]  /*0d20*/  SHF.R.U32.HI R5, RZ, R28, R5 ;  /* 0x0000001cff057219 */ /* 0x000fe20000011605 */
[----:B------:R-:W-:Y:S01]  /*0d30*/  IMAD.MOV.U32 R4, RZ, RZ, R20 ;  /* 0x000000ffff047224 */ /* 0x000fe200078e0014 */
[----:B------:R-:W-:Y:S01]  /*0d40*/  LOP3.LUT R12, RZ, R3, RZ, 0x33, !PT ;  /* 0x00000003ff0c7212 */ /* 0x000fe200078e33ff */
[----:B------:R-:W3:Y:S01]  /*0d50*/  LDC R25, c[0x0][0x610] ;  /* 0x00018400ff197b82 */ /* 0x000ee20000000800 */
[----:B------:R-:W-:Y:S05]  /*0d60*/  @!P0 BRA `(.L_x_10) ;  /* 0x0000000000288947 */ /* 0x000fea0003800000 */
[----:B------:R-:W4:Y:S02]  /*0d70*/  LDC R3, c[0x0][0x64c] ;  /* 0x00019300ff037b82 */ /* 0x000f240000000800 */
[----:B----4-:R-:W-:-:S05]  /*0d80*/  IADD3 R3, P0, R20, R3, RZ ;  /* 0x0000000314037210 */ /* 0x010fca0007f1e0ff */
        /* <DEDUP_REMOVED lines=8> */
.L_x_10:
[----:B-1----:R-:W-:Y:S01]  /*0e10*/  SHF.R.U64 R4, R4, R15, R5 ;  /* 0x0000000f04047219 */ /* 0x002fe20000001205 */
[----:B0-----:R-:W-:Y:S01]  /*0e20*/  VIADD R5, R24, 0xffffffff ;  /* 0xffffffff18057836 */ /* 0x001fe20000000000 */
[----:B------:R-:W-:Y:S02]  /*0e30*/  SHF.L.U32 R3, R23, R28, RZ ;  /* 0x0000001c17037219 */ /* 0x000fe400000006ff */
[----:B------:R-:W-:Y:S01]  /*0e40*/  LOP3.LUT R12, R27, R12, RZ, 0xc0, !PT ;  /* 0x0000000c1b0c7212 */ /* 0x000fe200078ec0ff */
[----:B------:R-:W-:Y:S01]  /*0e50*/  IMAD.MOV R8, RZ, RZ, -R4 ;  /* 0x000000ffff087224 */ /* 0x000fe200078e0a04 */
[----:B------:R-:W-:-:S03]  /*0e60*/  SEL R7, R7, R26, !P1 ;  /* 0x0000001a07077207 */ /* 0x000fc60004800000 */
[----:B------:R-:W-:Y:S01]  /*0e70*/  IMAD R12, R3, R4, R12 ;  /* 0x00000004030c7224 */ /* 0x000fe200078e020c */
[----:B------:R-:W-:Y:S01]  /*0e80*/  LOP3.LUT R4, R14, R5, RZ, 0xc0, !PT ;  /* 0x000000050e047212 */ /* 0x000fe200078ec0ff */
[----:B--2---:R-:W-:Y:S02]  /*0e90*/  IMAD R3, R8, R21, R20 ;  /* 0x0000001508037224 */ /* 0x004fe400078e0214 */
[----:B---3--:R-:W-:Y:S02]  /*0ea0*/  IMAD R7, R12, R25, R7 ;  /* 0x000000190c077224 */ /* 0x008fe400078e0207 */
[----:B------:R-:W-:Y:S02]  /*0eb0*/  IMAD.MOV.U32 R5, RZ, RZ, 0x1 ;  /* 0x00000001ff057424 */ /* 0x000fe400078e00ff */
[----:B------:R-:W-:-:S03]  /*0ec0*/  IMAD R4, R3, R24, R4 ;  /* 0x0000001803047224 */ /* 0x000fc600078e0204 */
[----:B------:R-:W-:Y:S02]  /*0ed0*/  PRMT R3, R5, 0x7610, R3 ;  /* 0x0000761005037816 */ /* 0x000fe40000000003 */
[----:B------:R-:W-:Y:S02]  /*0ee0*/  SEL R92, R4, R7, !P1 ;  /* 0x00000007045c7207 */ /* 0x000fe40004800000 */
[----:B------:R-:W-:-:S07]  /*0ef0*/  SEL R95, R7, R4, !P1 ;  /* 0x00000004075f7207 */ /* 0x000fce0004800000 */
.L_x_8:
[----:B------:R-:W-:-:S08]  /*0f00*/  NOP ;  /* 0x0000000000007918 */ /* 0x000fd00000000000 */
[----:B------:R-:W0:Y:S02]  /*0f10*/  USETMAXREG.TRY_ALLOC.CTAPOOL UP0, 0xe8 ;  /* 0x000000e8000079c8 */ /* 0x000e240008000600 */
[----:B0-----:R-:W-:-:S13]  /*0f20*/  PLOP3.LUT P0, PT, PT, PT, UP0, 0x80, 0x0 ;  /* 0x000000000000781c */ /* 0x001fda0003f0f008 */
[----:B------:R-:W-:Y:S05]  /*0f30*/  @!P0 BRA `(.L_x_8) ;  /* 0xfffffffc00f08947 */ /* 0x000fea000383ffff */
[----:B------:R-:W-:Y:S01]  /*0f40*/  ULDC.64 UR4, c[0x0][0x598] ;  /* 0x0001660000047ab9 */ /* 0x000fe20000000a00 */
[----:B------:R-:W-:Y:S01]  /*0f50*/  ULDC.64 UR54, c[0x0][0x208] ;  /* 0x0000820000367ab9 */ /* 0x000fe20000000a00 */
[----:B------:R-:W-:-:S04]  /*0f60*/  ISETP.NE.U32.AND P0, PT, RZ, UR4, PT ;  /* 0x00000004ff007c0c */ /* 0x000fc8000bf05070 */
[----:B------:R-:W-:-:S13]  /*0f70*/  ISETP.NE.AND.EX P0, PT, RZ, UR5, PT, P0 ;  /* 0x00000005ff007c0c */ /* 0x000fda000bf05300 */
[----:B------:R-:W-:Y:S05]  /*0f80*/  @!P0 BRA `(.L_x_11) ;  /* 0x00000000001c8947 */ /* 0x000fea0003800000 */
[----:B------:R-:W0:Y:S02]  /*0f90*/  LDC.64 R4, c[0x0][0x598] ;  /* 0x00016600ff047b82 */ /* 0x000e240000000a00 */
[----:B0-----:R-:W2:Y:S02]  /*0fa0*/  LDG.E.64 R4, desc[UR54][R4.64] ;  /* 0x0000003604047981 */ /* 0x001ea4000c1e1b00 */
[----:B--2---:R-:W-:-:S04]  /*0fb0*/  ISETP.NE.U32.AND P0, PT, R4, RZ, PT ;  /* 0x000000ff0400720c */ /* 0x004fc80003f05070 */
[----:B------:R-:W-:-:S13]  /*0fc0*/  ISETP.NE.AND.EX P0, PT, R5, RZ, PT, P0 ;  /* 0x000000ff0500720c */ /* 0x000fda0003f05300 */
[----:B------:R-:W-:Y:S05]  /*0fd0*/  @!P0 BRA `(.L_x_11) ;  /* 0x0000000000088947 */ /* 0x000fea0003800000 */
[----:B------:R0:W5:Y:S01]  /*0fe0*/  LD.E R23, desc[UR54][R4.64] ;  /* 0x0000003604177980 */ /* 0x000162000c101900 */
[----:B------:R-:W-:Y:S05]  /*0ff0*/  BRA `(.L_x_12) ;  /* 0x0000000000247947 */ /* 0x000fea0003800000 */
.L_x_11:
[----:B------:R-:W-:Y:S02]  /*1000*/  ULDC.64 UR4, c[0x0][0x588] ;  /* 0x0001620000047ab9 */ /* 0x000fe40000000a00 */
[----:B------:R-:W-:-:S04]  /*1010*/  ISETP.NE.U32.AND P0, PT, RZ, UR4, PT ;  /* 0x00000004ff007c0c */ /* 0x000fc8000bf05070 */
[----:B------:R-:W-:-:S13]  /*1020*/  ISETP.NE.AND.EX P0, PT, RZ, UR5, PT, P0 ;  /* 0x00000005ff007c0c */ /* 0x000fda000bf05300 */
[----:B------:R-:W-:Y:S05]  /*1030*/  @!P0 BRA `(.L_x_13) ;  /* 0x00000000000c8947 */ /* 0x000fea0003800000 */
[----:B------:R-:W0:Y:S02]  /*1040*/  LDC.64 R4, c[0x0][0x588] ;  /* 0x00016200ff047b82 */ /* 0x000e240000000a00 */
[----:B0-----:R1:W5:Y:S01]  /*1050*/  LDG.E R23, desc[UR54][R4.64] ;  /* 0x0000003604177981 */ /* 0x001362000c1e1900 */
[----:B------:R-:W-:Y:S05]  /*1060*/  BRA `(.L_x_12) ;  /* 0x0000000000087947 */ /* 0x000fea0003800000 */
.L_x_13:
[----:B------:R-:W-:Y:S02]  /*1070*/  ULDC UR4, c[0x0][0x580] ;  /* 0x0001600000047ab9 */ /* 0x000fe40000000800 */
[----:B------:R-:W-:-:S07]  /*1080*/  IMAD.U32 R23, RZ, RZ, UR4 ;  /* 0x00000004ff177e24 */ /* 0x000fce000f8e00ff */
.L_x_12:
[----:B------:R-:W-:Y:S02]  /*1090*/  ULDC.64 UR4, c[0x0][0x5a0] ;  /* 0x0001680000047ab9 */ /* 0x000fe40000000a00 */
[----:B------:R-:W-:-:S04]  /*10a0*/  ISETP.NE.U32.AND P0, PT, RZ, UR4, PT ;  /* 0x00000004ff007c0c */ /* 0x000fc8000bf05070 */
[----:B------:R-:W-:-:S13]  /*10b0*/  ISETP.NE.AND.EX P0, PT, RZ, UR5, PT, P0 ;  /* 0x00000005ff007c0c */ /* 0x000fda000bf05300 */
[----:B------:R-:W-:Y:S05]  /*10c0*/  @!P0 BRA `(.L_x_14) ;  /* 0x00000000001c8947 */ /* 0x000fea0003800000 */
[----:B01----:R-:W0:Y:S02]  /*10d0*/  LDC.64 R4, c[0x0][0x5a0] ;  /* 0x00016800ff047b82 */ /* 0x003e240000000a00 */
[----:B0-----:R-:W2:Y:S02]  /*10e0*/  LDG.E.64 R4, desc[UR54][R4.64] ;  /* 0x0000003604047981 */ /* 0x001ea4000c1e1b00 */
[----:B--2---:R-:W-:-:S04]  /*10f0*/  ISETP.NE.U32.AND P0, PT, R4, RZ, PT ;  /* 0x000000ff0400720c */ /* 0x004fc80003f05070 */
[----:B------:R-:W-:-:S13]  /*1100*/  ISETP.NE.AND.EX P0, PT, R5, RZ, PT, P0 ;  /* 0x000000ff0500720c */ /* 0x000fda0003f05300 */
[----:B------:R-:W-:Y:S05]  /*1110*/  @!P0 BRA `(.L_x_14) ;  /* 0x0000000000088947 */ /* 0x000fea0003800000 */
[----:B------:R0:W5:Y:S01]  /*1120*/  LD.E R74, desc[UR54][R4.64] ;  /* 0x00000036044a7980 */ /* 0x000162000c101900 */
[----:B------:R-:W-:Y:S05]  /*1130*/  BRA `(.L_x_15) ;  /* 0x0000000000247947 */ /* 0x000fea0003800000 */
.L_x_14:
[----:B------:R-:W-:Y:S02]  /*1140*/  ULDC.64 UR4, c[0x0][0x590] ;  /* 0x0001640000047ab9 */ /* 0x000fe40000000a00 */
[----:B------:R-:W-:-:S04]  /*1150*/  ISETP.NE.U32.AND P0, PT, RZ, UR4, PT ;  /* 0x00000004ff007c0c */ /* 0x000fc8000bf05070 */
[----:B------:R-:W-:-:S13]  /*1160*/  ISETP.NE.AND.EX P0, PT, RZ, UR5, PT, P0 ;  /* 0x00000005ff007c0c */ /* 0x000fda000bf05300 */
[----:B------:R-:W-:Y:S05]  /*1170*/  @!P0 BRA `(.L_x_16) ;  /* 0x00000000000c8947 */ /* 0x000fea0003800000 */
[----:B------:R-:W2:Y:S02]  /*1180*/  LDC.64 R74, c[0x0][0x590] ;  /* 0x00016400ff4a7b82 */ /* 0x000ea40000000a00 */
[----:B--2---:R2:W5:Y:S01]  /*1190*/  LDG.E R74, desc[UR54][R74.64] ;  /* 0x000000364a4a7981 */ /* 0x004562000c1e1900 */
[----:B------:R-:W-:Y:S05]  /*11a0*/  BRA `(.L_x_15) ;  /* 0x0000000000087947 */ /* 0x000fea0003800000 */
.L_x_16:
[----:B------:R-:W-:Y:S02]  /*11b0*/  ULDC UR4, c[0x0][0x584] ;  /* 0x0001610000047ab9 */ /* 0x000fe40000000800 */
[----:B------:R-:W-:-:S07]  /*11c0*/  IMAD.U32 R74, RZ, RZ, UR4 ;  /* 0x00000004ff4a7e24 */ /* 0x000fce000f8e00ff */
.L_x_15:
[----:B------:R-:W-:-:S13]  /*11d0*/  LOP3.LUT P0, RZ, R3, 0xff, RZ, 0xc0, !PT ;  /* 0x000000ff03ff7812 */ /* 0x000fda000780c0ff */
[----:B------:R-:W-:Y:S05]  /*11e0*/  @!P0 EXIT ;  /* 0x000000000000894d */ /* 0x000fea0003800000 */
[----:B------:R-:W2:Y:S01]  /*11f0*/  LDC.64 R8, c[0x0][0x5c8] ;  /* 0x00017200ff087b82 */ /* 0x000ea20000000a00 */
[----:B------:R-:W-:Y:S01]  /*1200*/  LOP3.LUT R6, R6, 0x1, RZ, 0xc0, !PT ;  /* 0x0000000106067812 */ /* 0x000fe200078ec0ff */
[----:B------:R-:W-:Y:S01]  /*1210*/  ULDC.64 UR4, c[0x0][0x288] ;  /* 0x0000a20000047ab9 */ /* 0x000fe20000000a00 */
[----:B------:R-:W-:Y:S01]  /*1220*/  SHF.R.U32.HI R3, RZ, 0x1, R0 ;  /* 0x00000001ff037819 */ /* 0x000fe20000011600 */
[----:B01----:R-:W-:Y:S01]  /*1230*/  IMAD.U32 R5, RZ, RZ, UR4 ;  /* 0x00000004ff057e24 */ /* 0x003fe2000f8e00ff */
[----:B------:R-:W-:Y:S01]  /*1240*/  SHF.R.U32.HI R0, RZ, 0x2, R81 ;  /* 0x00000002ff007819 */ /* 0x000fe20000011651 */
[----:B------:R-:W-:Y:S01]  /*1250*/  UIADD3 UR4, UR5, 0x3f, URZ ;  /* 0x0000003f05047890 */ /* 0x000fe2000fffe03f */
[----:B------:R-:W-:Y:S01]  /*1260*/  IMAD.SHL.U32 R7, R6, 0x40, RZ ;  /* 0x0000004006077824 */ /* 0x000fe200078e00ff */
[----:B------:R-:W0:Y:S01]  /*1270*/  LDC R78, c[0x0][0x658] ;  /* 0x00019600ff4e7b82 */ /* 0x000e220000000800 */
[----:B------:R-:W-:Y:S01]  /*1280*/  LOP3.LUT R0, R0, 0x7, RZ, 0xc0, !PT ;  /* 0x0000000700007812 */ /* 0x000fe200078ec0ff */
[----:B------:R-:W-:Y:S01]  /*1290*/  USHF.R.S32.HI UR5, URZ, 0x1f, UR4 ;  /* 0x0000001f3f057899 */ /* 0x000fe20008011404 */
[----:B------:R-:W-:Y:S01]  /*12a0*/  LOP3.LUT R80, R81, 0x3, RZ, 0xc0, !PT ;  /* 0x0000000351507812 */ /* 0x000fe200078ec0ff */
[----:B------:R-:W-:Y:S01]  /*12b0*/  ULDC.64 UR40, c[0x0][0x5b0] ;  /* 0x00016c0000287ab9 */ /* 0x000fe20000000a00 */
[----:B------:R-:W-:Y:S01]  /*12c0*/  LOP3.LUT R3, R3, 0x30, RZ, 0xc0, !PT ;  /* 0x0000003003037812 */ /* 0x000fe200078ec0ff */
[----:B------:R-:W-:Y:S01]  /*12d0*/  ULEA.HI UR5, UR5, UR4, URZ, 0x6 ;  /* 0x0000000405057291 */ /* 0x000fe2000f8f303f */
[--C-:B------:R-:W-:Y:S01]  /*12e0*/  LOP3.LUT R72, R7, 0x40, R0.reuse, 0xe2, !PT ;  /* 0x0000004007487812 */ /* 0x100fe200078ee200 */
[----:B------:R-:W-:Y:S01]  /*12f0*/  IMAD R80, R80, -0x2, R5 ;  /* 0xfffffffe50507824 */ /* 0x000fe200078e0205 */
[-C--:B------:R-:W-:Y:S01]  /*1300*/  IADD3 R5, RZ, -R3.reuse, -R0 ;  /* 0x80000003ff057210 */ /* 0x080fe20007ffe800 */
[----:B------:R-:W-:Y:S01]  /*1310*/  USHF.R.S32.HI UR50, URZ, 0x6, UR5 ;  /* 0x000000063f327899 */ /* 0x000fe20008011405 */
[----:B------:R-:W-:Y:S01]  /*1320*/  LOP3.LUT R72, R72, R3, RZ, 0xfc, !PT ;  /* 0x0000000348487212 */ /* 0x000fe200078efcff */
[----:B------:R-:W-:Y:S01]  /*1330*/  IMAD.MOV.U32 R3, RZ, RZ, -0x1 ;  /* 0xffffffffff037424 */ /* 0x000fe200078e00ff */
[----:B------:R-:W-:Y:S01]  /*1340*/  LOP3.LUT R82, R81, 0x80, RZ, 0xc0, !PT ;  /* 0x0000008051527812 */ /* 0x000fe200078ec0ff */
[----:B------:R-:W-:Y:S01]  /*1350*/  IMAD.MOV.U32 R7, RZ, RZ, 0x1 ;  /* 0x00000001ff077424 */ /* 0x000fe200078e00ff */
[----:B------:R-:W-:Y:S01]  /*1360*/  UISETP.LT.AND UP0, UPT, UR50, 0x1, UPT ;  /* 0x000000013200788c */ /* 0x000fe2000bf01270 */
[----:B--2---:R-:W-:Y:S01]  /*1370*/  IMAD.SHL.U32 R75, R8, 0x100, RZ ;  /* 0x00000100084b7824 */ /* 0x004fe200078e00ff */
[----:B------:R-:W-:Y:S01]  /*1380*/  USHF.L.U64.HI UR39, UR40, 0x8, UR41 ;  /* 0x0000000828277899 */ /* 0x000fe20008010229 */
[----:B------:R-:W-:Y:S01]  /*1390*/  IMAD R5, R6, -0x40, R5 ;  /* 0xffffffc006057824 */ /* 0x000fe200078e0205 */
[----:B------:R-:W-:Y:S01]  /*13a0*/  ULDC UR6, c[0x0][0x284] ;  /* 0x0000a10000067ab9 */ /* 0x000fe20000000800 */
[----:B------:R-:W-:Y:S01]  /*13b0*/  USHF.L.U32 UR40, UR40, 0x8, URZ ;  /* 0x0000000828287899 */ /* 0x000fe2000800063f */
[C-C-:B------:R-:W-:Y:S01]  /*13c0*/  SHF.L.U64.HI R79, R8.reuse, 0x3, R9.reuse ;  /* 0x00000003084f7819 */ /* 0x140fe20000010209 */
[----:B------:R-:W-:Y:S01]  /*13d0*/  USEL UR49, UR50, 0x1, UP0 ;  /* 0x0000000132317887 */ /* 0x000fe20008000000 */
[C---:B------:R-:W-:Y:S01]  /*13e0*/  SHF.L.U64.HI R77, R8.reuse, 0x8, R9 ;  /* 0x00000008084d7819 */ /* 0x040fe20000010209 */
[----:B------:R-:W-:Y:S01]  /*13f0*/  IMAD.SHL.U32 R76, R8, 0x8, RZ ;  /* 0x00000008084c7824 */ /* 0x000fe200078e00ff */
[-C--:B0-----:R-:W-:Y:S01]  /*1400*/  SHF.L.U32 R3, R3, R78.reuse, RZ ;  /* 0x0000004e03037219 */ /* 0x081fe200000006ff */
[----:B------:R-:W-:Y:S01]  /*1410*/  IMAD.SHL.U32 R81, R81, 0x2, RZ ;  /* 0x0000000251517824 */ /* 0x000fe200078e00ff */
[----:B------:R-:W-:Y:S01]  /*1420*/  SHF.L.U32 R78, R7, R78, RZ ;  /* 0x0000004e074e7219 */ /* 0x000fe200000006ff */
[----:B------:R-:W-:Y:S01]  /*1430*/  VIADD R91, R5, UR6 ;  /* 0x00000006055b7c36 */ /* 0x000fe20008000000 */
[----:B------:R-:W-:Y:S01]  /*1440*/  LOP3.LUT R94, R18, 0x1, RZ, 0xfc, !PT ;  /* 0x00000001125e7812 */ /* 0x000fe200078efcff */
[----:B------:R-:W-:Y:S01]  /*1450*/  IMAD.MOV.U32 R73, RZ, RZ, RZ ;  /* 0x000000ffff497224 */ /* 0x000fe200078e00ff */
[----:B------:R-:W-:Y:S01]  /*1460*/  SHF.R.U32.HI R82, RZ, 0x7, R82 ;  /* 0x00000007ff527819 */ /* 0x000fe20000011652 */
[----:B------:R-:W-:Y:S01]  /*1470*/  ULOP3.LUT UR41, UR40, 0x2, URZ, 0xfc, !UPT ;  /* 0x0000000228297892 */ /* 0x000fe2000f8efc3f */
[----:B------:R-:W-:Y:S01]  /*1480*/  LOP3.LUT R83, RZ, R3, RZ, 0x33, !PT ;  /* 0x00000003ff537212 */ /* 0x000fe200078e33ff */
[----:B------:R-:W-:Y:S01]  /*1490*/  ULOP3.LUT UR42, UR40, 0x10, URZ, 0xfc, !UPT ;  /* 0x00000010282a7892 */ /* 0x000fe2000f8efc3f */
[C---:B------:R-:W-:Y:S01]  /*14a0*/  LOP3.LUT R84, R75.reuse, 0x2, RZ, 0xfc, !PT ;  /* 0x000000024b547812 */ /* 0x040fe200078efcff */
        /* <DEDUP_REMOVED lines=10> */
[----:B------:R-:W-:Y:S01]  /*1550*/  UIADD3 UR49, UR50, -UR49, URZ ;  /* 0x8000003132317290 */ /* 0x000fe2000fffe03f */
[----:B------:R-:W-:Y:S01]  /*1560*/  LOP3.LUT R90, R75, 0x32, RZ, 0xfc, !PT ;  /* 0x000000324b5a7812 */ /* 0x000fe200078efcff */
[----:B------:R-:W-:Y:S01]  /*1570*/  UMOV UR36, URZ ;  /* 0x0000003f00247c82 */ /* 0x000fe20008000000 */
[----:B------:R-:W-:-:S09]  /*1580*/  UMOV UR37, URZ ;  /* 0x0000003f00257c82 */ /* 0x000fd20008000000 */
.L_x_130:
[----:B0-----:R-:W0:Y:S01]  /*1590*/  SHFL.IDX PT, R0, R82, RZ, 0x1f ;  /* 0x00001fff52007589 */ /* 0x001e2200000e0000 */
[----:B-1----:R-:W1:Y:S01]  /*15a0*/  S2UR UR7, SR_CgaCtaId ;  /* 0x00000000000779c3 */ /* 0x002e620000008800 */
[----:B------:R-:W-:Y:S01]  /*15b0*/  UMOV UR6, 0x400 ;  /* 0x0000040000067882 */ /* 0x000fe20000000000 */
[----:B0-----:R-:W-:Y:S01]  /*15c0*/  R2UR UR4, R0 ;  /* 0x00000000000472ca */ /* 0x001fe200000e0000 */
[----:B-1----:R-:W-:-:S12]  /*15d0*/  ULEA UR6, UR7, UR6, 0x18 ;  /* 0x0000000607067291 */ /* 0x002fd8000f8ec03f */
[----:B------:R-:W-:-:S04]  /*15e0*/  ULEA.HI UR5, UR4, UR4, URZ, 0x1 ;  /* 0x0000000404057291 */ /* 0x000fc8000f8f083f */
[----:B------:R-:W-:-:S04]  /*15f0*/  ULOP3.LUT UR5, UR5, 0x7fffe, URZ, 0xc0, !UPT ;  /* 0x0007fffe05057892 */ /* 0x000fc8000f8ec03f */
[----:B------:R-:W-:-:S03]  /*1600*/  UIADD3 UR5, UR4, -UR5, URZ ;  /* 0x8000000504057290 */ /* 0x000fc6000fffe03f */
[----:B------:R-:W-:Y:S01]  /*1610*/  ULDC UR4, c[0x0][0x28c] ;  /* 0x0000a30000047ab9 */ /* 0x000fe20000000800 */
[----:B------:R-:W-:Y:S01]  /*1620*/  ULEA UR5, UR5, UR6, 0xd ;  /* 0x0000000605057291 */ /* 0x000fe2000f8e683f */
[----:B------:R-:W-:-:S03]  /*1630*/  ISETP.LT.AND P0, PT, RZ, UR4, PT ;  /* 0x00000004ff007c0c */ /* 0x000fc6000bf01270 */
[----:B------:R-:W-:-:S04]  /*1640*/  UIADD3 UR5, UR5, 0x100, URZ ;  /* 0x0000010005057890 */ /* 0x000fc8000fffe03f */
[----:B------:R-:W-:-:S04]  /*1650*/  USHF.R.U32.HI UR5, URZ, 0x4, UR5 ;  /* 0x000000043f057899 */ /* 0x000fc80008011605 */
[----:B------:R-:W-:-:S04]  /*1660*/  ULOP3.LUT UR5, UR5, 0x3fff, URZ, 0xc0, !UPT ;  /* 0x00003fff05057892 */ /* 0x000fc8000f8ec03f */
[----:B------:R-:W-:Y:S01]  /*1670*/  ULOP3.LUT UR48, UR5, 0x10000, URZ, 0xfc, !UPT ;  /* 0x0001000005307892 */ /* 0x000fe2000f8efc3f */
[----:B--234-:R-:W-:Y:S11]  /*1680*/  @P0 BRA `(.L_x_17) ;  /* 0x0000000000400947 */ /* 0x01cff60003800000 */
[----:B------:R-:W-:Y:S01]  /*1690*/  MOV R0, 0x0 ;  /* 0x0000000000007802 */ /* 0x000fe20000000f00 */
[----:B------:R-:W-:Y:S01]  /*16a0*/  ULDC.64 UR4, c[0x4][0x68] ;  /* 0x01001a0000047ab9 */ /* 0x000fe20000000a00 */
[----:B------:R-:W-:Y:S01]  /*16b0*/  ULDC.64 UR6, c[0x4][0x8] ;  /* 0x0100020000067ab9 */ /* 0x000fe20000000a00 */
[----:B------:R-:W-:Y:S01]  /*16c0*/  IMAD.U32 R4, RZ, RZ, UR4 ;  /* 0x00000004ff047e24 */ /* 0x000fe2000f8e00ff */
[----:B------:R0:W1:Y:S01]  /*16d0*/  LDC.64 R14, c[0x4][R0] ;  /* 0x01000000000e7b82 */ /* 0x0000620000000a00 */
[----:B------:R-:W-:Y:S01]  /*16e0*/  IMAD.U32 R5, RZ, RZ, UR5 ;  /* 0x00000005ff057e24 */ /* 0x000fe2000f8e00ff */
[----:B------:R-:W-:Y:S01]  /*16f0*/  ULDC.64 UR4, c[0x4][0x70] ;  /* 0x01001c0000047ab9 */ /* 0x000fe20000000a00 */
[----:B------:R-:W-:Y:S02]  /*1700*/  IMAD.U32 R10, RZ, RZ, UR6 ;  /* 0x00000006ff0a7e24 */ /* 0x000fe4000f8e00ff */
[----:B------:R-:W-:Y:S02]  /*1710*/  IMAD.U32 R6, RZ, RZ, UR4 ;  /* 0x00000004ff067e24 */ /* 0x000fe4000f8e00ff */
[----:B------:R-:W-:-:S02]  /*1720*/  IMAD.U32 R7, RZ, RZ, UR5 ;  /* 0x00000005ff077e24 */ /* 0x000fc4000f8e00ff */
[----:B------:R-:W-:Y:S02]  /*1730*/  IMAD.U32 R11, RZ, RZ, UR7 ;  /* 0x00000007ff0b7e24 */ /* 0x000fe4000f8e00ff */
[----:B------:R-:W-:Y:S02]  /*1740*/  IMAD.MOV.U32 R8, RZ, RZ, 0x1e1 ;  /* 0x000001e1ff087424 */ /* 0x000fe400078e00ff */
[----:B------:R-:W-:Y:S02]  /*1750*/  IMAD.MOV.U32 R12, RZ, RZ, 0x1 ;  /* 0x00000001ff0c7424 */ /* 0x000fe400078e00ff */
[----:B0-----:R-:W-:-:S07]  /*1760*/  IMAD.MOV.U32 R13, RZ, RZ, RZ ;  /* 0x000000ffff0d7224 */ /* 0x001fce00078e00ff */
[----:B------:R-:W-:-:S07]  /*1770*/  LEPC R20, `(.L_x_17) ;  /* 0x000000001014794e */ /* 0x000fce0000000000 */
[----:B-1---5:R-:W-:Y:S05]  /*1780*/  CALL.ABS.NOINC R14 ;  /* 0x000000000e007343 */ /* 0x022fea0003c00000 */
.L_x_17:
[----:B------:R-:W-:-:S13]  /*1790*/  ISETP.NE.AND P0, PT, R94, 0x3, PT ;  /* 0x000000035e00780c */ /* 0x000fda0003f05270 */
[----:B------:R-:W-:Y:S05]  /*17a0*/  @!P0 BRA `(.L_x_18) ;  /* 0x0000000000048947 */ /* 0x000fea0003800000 */
[----:B------:R-:W-:Y:S01]  /*17b0*/  BPT.TRAP 0x1 ;  /* 0x000000040000795c */ /* 0x000fe20000300000 */
.L_x_18:
[----:B------:R-:W0:Y:S01]  /*17c0*/  S2UR UR5, SR_CgaCtaId ;  /* 0x00000000000579c3 */ /* 0x000e220000008800 */
[----:B------:R-:W-:Y:S01]  /*17d0*/  UMOV UR4, 0x400 ;  /* 0x0000040000047882 */ /* 0x000fe20000000000 */
[----:B------:R-:W-:Y:S02]  /*17e0*/  IMAD.U32 R0, RZ, RZ, UR36 ;  /* 0x00000024ff007e24 */ /* 0x000fe4000f8e00ff */
[----:B------:R-:W-:-:S03]  /*17f0*/  IMAD.U32 R3, RZ, RZ, UR37 ;  /* 0x00000025ff037e24 */ /* 0x000fc6000f8e00ff */
[----:B------:R-:W-:Y:S01]  /*1800*/  SHF.L.U32 R0, R0, 0x1f, RZ ;  /* 0x0000001f00007819 */ /* 0x000fe200000006ff */
[----:B0-----:R-:W-:-:S06]  /*1810*/  ULEA UR4, UR5, UR4, 0x18 ;  /* 0x0000000405047291 */ /* 0x001fcc000f8ec03f */
[----:B------:R-:W-:-:S04]  /*1820*/  IMAD.U32 R6, RZ, RZ, UR4 ;  /* 0x00000004ff067e24 */ /* 0x000fc8000f8e00ff */
[----:B------:R-:W-:-:S04]  /*1830*/  IMAD R3, R3, 0x8, R6 ;  /* 0x0000000803037824 */ /* 0x000fc800078e0206 */
[----:B------:R0:W1:Y:S01]  /*1840*/  SYNCS.PHASECHK.TRANS64.TRYWAIT P1, [R3+URZ], R0 ;  /* 0x00000000030075a7 */ /* 0x000062000802017f */
[----:B------:R-:W-:Y:S05]  /*1850*/  @!P0 BRA `(.L_x_19) ;  /* 0x0000000000048947 */ /* 0x000fea0003800000 */
[----:B------:R-:W-:Y:S01]  /*1860*/  BPT.TRAP 0x1 ;  /* 0x000000040000795c */ /* 0x000fe20000300000 */
.L_x_19:
[----:B------:R-:W-:-:S05]  /*1870*/  IMAD.U32 R4, RZ, RZ, UR49 ;  /* 0x00000031ff047e24 */ /* 0x000fca000f8e00ff */
[----:B------:R-:W-:Y:S01]  /*1880*/  ISETP.GE.AND P2, PT, R4, 0x1, PT ;  /* 0x000000010400780c */ /* 0x000fe20003f46270 */
[----:B-1----:R-:W-:-:S12]  /*1890*/  @P1 BRA `(.L_x_20) ;  /* 0x0000000000081947 */ /* 0x002fd80003800000 */
[----:B------:R-:W1:Y:S02]  /*18a0*/  SYNCS.PHASECHK.TRANS64.TRYWAIT P1, [R3+URZ], R0 ;  /* 0x00000000030075a7 */ /* 0x000e64000802017f */
[----:B-1----:R-:W-:Y:S05]  /*18b0*/  @!P1 BRA `(.L_x_21) ;  /* 0x00000064004c9947 */ /* 0x002fea0003800000 */
.L_x_20:
[----:B------:R-:W-:Y:S05]  /*18c0*/  WARPSYNC.ALL ;  /* 0x0000000000007948 */ /* 0x000fea0003800000 */
[----:B------:R-:W-:Y:S01]  /*18d0*/  R2UR UR4, R6 ;  /* 0x00000000060472ca */ /* 0x000fe200000e0000 */
[----:B------:R-:W-:Y:S01]  /*18e0*/  UIMAD UR10, UR37, 0xc00, UR48 ;  /* 0x00000c00250a78a4 */ /* 0x000fe2000f8e0230 */
[----:B------:R-:W-:Y:S01]  /*18f0*/  WARPGROUP.ARRIVE ;  /* 0x00000000000079c5 */ /* 0x000fe20000000000 */
[----:B------:R-:W-:Y:S01]  /*1900*/  UMOV UR5, 0x40000040 ;  /* 0x4000004000057882 */ /* 0x000fe20000000000 */
[----:B------:R-:W-:Y:S01]  /*1910*/  UMOV UR7, 0x40000040 ;  /* 0x4000004000077882 */ /* 0x000fe20000000000 */
[----:B------:R-:W-:-:S02]  /*1920*/  UIADD3 UR11, UR10, 0x400, URZ ;  /* 0x000004000a0b7890 */ /* 0x000fc4000fffe03f */
[----:B------:R-:W-:-:S06]  /*1930*/  UIADD3 UR12, UR10, 0x800, URZ ;  /* 0x000008000a0c7890 */ /* 0x000fcc000fffe03f */
[----:B------:R-:W-:-:S04]  /*1940*/  UIADD3 UR4, UR4, 0x30100, URZ ;  /* 0x0003010004047890 */ /* 0x000fc8000fffe03f */
[----:B------:R-:W-:-:S04]  /*1950*/  USHF.R.U32.HI UR4, URZ, 0x4, UR4 ;  /* 0x000000043f047899 */ /* 0x000fc80008011604 */
[----:B------:R-:W-:-:S04]  /*1960*/  ULOP3.LUT UR4, UR4, 0x3fff, URZ, 0xc0, !UPT ;  /* 0x00003fff04047892 */ /* 0x000fc8000f8ec03f */
[----:B------:R-:W-:-:S03]  /*1970*/  ULOP3.LUT UR8, UR4, 0x10000, URZ, 0xfc, !UPT ;  /* 0x0001000004087892 */ /* 0x000fc6000f8efc3f */
[----:B------:R-:W-:Y:S01]  /*1980*/  UMOV UR4, UR10 ;  /* 0x0000000a00047c82 */ /* 0x000fe20008000000 */
[----:B------:R-:W-:-:S07]  /*1990*/  ULEA UR9, UR37, UR8, 0x8 ;  /* 0x0000000825097291 */ /* 0x000fce000f8e403f */
[----:B------:R-:W-:Y:S02]  /*19a0*/  UMOV UR6, UR9 ;  /* 0x0000000900067c82 */ /* 0x000fe40008000000 */
[----:B------:R-:W-:Y:S01]  /*19b0*/  HGMMA.64x32x16.F32.BF16 R56, gdesc[UR4], RZ, !UPT, gsb0 ;  /* 0x00600000043879f0 */ /* 0x000fe2000c0018ff */
[----:B------:R-:W-:Y:S01]  /*19c0*/  UMOV UR4, UR11 ;  /* 0x0000000b00047c82 */ /* 0x000fe20008000000 */
[----:B------:R-:W-:Y:S01]  /*19d0*/  UMOV UR5, 0x40000040 ;  /* 0x4000004000057882 */ /* 0x000fe20000000000 */
[----:B------:R-:W-:Y:S01]  /*19e0*/  UIADD3 UR11, UR10, 0x402, URZ ;  /* 0x000004020a0b7890 */ /* 0x000fe2000fffe03f */
[----:B------:R-:W-:Y:S02]  /*19f0*/  WARPGROUP.DEPBAR.LE gsb0, 0x0 ;  /* 0x00008000000079c5 */ /* 0x000fe40000010000 */
[----:B------:R-:W-:-:S06]  /*1a00*/  WARPGROUP.ARRIVE ;  /* 0x00000000000079c5 */ /* 0x000fcc0000000000 */
[----:B------:R-:W-:Y:S01]  /*1a10*/  HGMMA.64x32x16.F32.BF16 R40, gdesc[UR4], RZ, !UPT, gsb0 ;  /* 0x00600000042879f0 */ /* 0x000fe2000c0018ff */
[----:B------:R-:W-:Y:S01]  /*1a20*/  UMOV UR4, UR12 ;  /* 0x0000000c00047c82 */ /* 0x000fe20008000000 */
[----:B------:R-:W-:Y:S01]  /*1a30*/  UMOV UR5, 0x40000040 ;  /* 0x4000004000057882 */ /* 0x000fe20000000000 */
[----:B------:R-:W-:Y:S01]  /*1a40*/  UIADD3 UR12, UR10, 0x802, URZ ;  /* 0x000008020a0c7890 */ /* 0x000fe2000fffe03f */
[----:B------:R-:W-:Y:S02]  /*1a50*/  WARPGROUP.DEPBAR.LE gsb0, 0x0 ;  /* 0x00008000000079c5 */ /* 0x000fe40000010000 */
[----:B------:R-:W-:-:S06]  /*1a60*/  WARPGROUP.ARRIVE ;  /* 0x00000000000079c5 */ /* 0x000fcc0000000000 */
[----:B------:R-:W-:Y:S01]  /*1a70*/  HGMMA.64x32x16.F32.BF16 R24, gdesc[UR4], RZ, !UPT, gsb0 ;  /* 0x00600000041879f0 */ /* 0x000fe2000c0018ff */
[----:B------:R-:W-:Y:S02]  /*1a80*/  UIADD3 UR4, UR10, 0x2, URZ ;  /* 0x000000020a047890 */ /* 0x000fe4000fffe03f */
[----:B------:R-:W-:Y:S01]  /*1a90*/  UIADD3 UR6, UR9, 0x2, URZ ;  /* 0x0000000209067890 */ /* 0x000fe2000fffe03f */
[----:B------:R-:W-:Y:S01]  /*1aa0*/  UMOV UR5, 0x40000040 ;  /* 0x4000004000057882 */ /* 0x000fe20000000000 */
[----:B------:R-:W-:Y:S01]  /*1ab0*/  UMOV UR7, 0x40000040 ;  /* 0x4000004000077882 */ /* 0x000fe20000000000 */
[----:B------:R-:W-:Y:S02]  /*1ac0*/  WARPGROUP.DEPBAR.LE gsb0, 0x0 ;  /* 0x00008000000079c5 */ /* 0x000fe40000010000 */
[----:B------:R-:W-:-:S06]  /*1ad0*/  WARPGROUP.ARRIVE ;  /* 0x00000000000079c5 */ /* 0x000fcc0000000000 */
[----:B------:R-:W-:Y:S01]  /*1ae0*/  HGMMA.64x32x16.F32.BF16 R56, gdesc[UR4], R56, gsb0 ;  /* 0x00600000043879f0 */ /* 0x000fe20008001838 */
[----:B------:R-:W-:Y:S01]  /*1af0*/  UMOV UR4, UR11 ;  /* 0x0000000b00047c82 */ /* 0x000fe20008000000 */
[----:B------:R-:W-:Y:S01]  /*1b00*/  UMOV UR5, 0x40000040 ;  /* 0x4000004000057882 */ /* 0x000fe20000000000 */
[----:B------:R-:W-:Y:S01]  /*1b10*/  UIADD3 UR11, UR10, 0x404, URZ ;  /* 0x000004040a0b7890 */ /* 0x000fe2000fffe03f */
        /* <DEDUP_REMOVED lines=26> */
[----:B------:R-:W-:Y:S02]  /*1cc0*/  UIADD3 UR4, UR10, 0x6, URZ ;  /* 0x000000060a047890 */ /* 0x000fe4000fffe03f */
[----:B------:R-:W-:Y:S01]  /*1cd0*/  UIADD3 UR6, UR9, 0x6, URZ ;  /* 0x0000000609067890 */ /* 0x000fe2000fffe03f */
[----:B------:R-:W-:Y:S01]  /*1ce0*/  UMOV UR5, 0x40000040 ;  /* 0x4000004000057882 */ /* 0x000fe20000000000 */
[----:B------:R-:W-:Y:S01]  /*1cf0*/  UMOV UR7, 0x40000040 ;  /* 0x4000004000077882 */ /* 0x000fe20000000000 */
[----:B------:R-:W-:Y:S02]  /*1d00*/  UIADD3 UR9, UR10, 0x406, URZ ;  /* 0x000004060a097890 */ /* 0x000fe4000fffe03f */
[----:B------:R-:W-:Y:S01]  /*1d10*/  UIADD3 UR10, UR10, 0x806, URZ ;  /* 0x000008060a0a7890 */ /* 0x000fe2000fffe03f */
        /* <DEDUP_REMOVED lines=12> */
[----:B------:R-:W-:Y:S03]  /*1de0*/  HGMMA.64x32x16.F32.BF16 R24, gdesc[UR4], R24, gsb0 ;  /* 0x00600000041879f0 */ /* 0x000fe60008001818 */
[----:B------:R-:W-:Y:S02]  /*1df0*/  WARPGROUP.DEPBAR.LE gsb0, 0x0 ;  /* 0x00008000000079c5 */ /* 0x000fe40000010000 */
[----:B------:R-:W-:Y:S05]  /*1e00*/  @!P2 BRA `(.L_x_22) ;  /* 0x0000000400e8a947 */ /* 0x000fea0003800000 */
[----:B------:R-:W-:Y:S01]  /*1e10*/  UIADD3 UR9, UR37, 0x1, URZ ;  /* 0x0000000125097890 */ /* 0x000fe2000fffe03f */
[----:B01----:R-:W-:Y:S02]  /*1e20*/  IMAD.U32 R0, RZ, RZ, UR49 ;  /* 0x00000031ff007e24 */ /* 0x003fe4000f8e00ff */
[----:B------:R-:W-:Y:S01]  /*1e30*/  IMAD.U32 R3, RZ, RZ, UR37 ;  /* 0x00000025ff037e24 */ /* 0x000fe2000f8e00ff */
[----:B------:R-:W-:-:S04]  /*1e40*/  UISETP.NE.AND UP0, UPT, UR9, 0x4, UPT ;  /* 0x000000040900788c */ /* 0x000fc8000bf05270 */
[----:B------:R-:W-:Y:S02]  /*1e50*/  USEL UR4, URZ, 0x1, UP0 ;  /* 0x000000013f047887 */ /* 0x000fe40008000000 */
[----:B------:R-:W-:Y:S02]  /*1e60*/  USEL UR9, UR9, URZ, UP0 ;  /* 0x0000003f09097287 */ /* 0x000fe40008000000 */
[----:B------:R-:W-:-:S06]  /*1e70*/  ULOP3.LUT UR4, UR36, UR4, URZ, 0x3c, !UPT ;  /* 0x0000000424047292 */ /* 0x000fcc000f8e3c3f */
[----:B------:R-:W-:-:S07]  /*1e80*/  IMAD.U32 R7, RZ, RZ, UR4 ;  /* 0x00000004ff077e24 */ /* 0x000fce000f8e00ff */
.L_x_29:
[----:B------:R-:W-:Y:S05]  /*1e90*/  @!P0 BRA `(.L_x_23) ;  /* 0x0000000000048947 */ /* 0x000fea0003800000 */
[----:B------:R-:W-:Y:S01]  /*1ea0*/  BPT.TRAP 0x1 ;  /* 0x000000040000795c */ /* 0x000fe20000300000 */
.L_x_23:
[----:B------:R-:W0:Y:S01]  /*1eb0*/  S2UR UR5, SR_CgaCtaId ;  /* 0x00000000000579c3 */ /* 0x000e220000008800 */
[----:B------:R-:W-:Y:S01]  /*1ec0*/  UMOV UR4, 0x400 ;  /* 0x0000040000047882 */ /* 0x000fe20000000000 */
[----:B------:R-:W-:Y:S01]  /*1ed0*/  IMAD.U32 R5, RZ, RZ, UR9 ;  /* 0x00000009ff057e24 */ /* 0x000fe2000f8e00ff */
[----:B------:R-:W-:Y:S01]  /*1ee0*/  SHF.L.U32 R4, R7, 0x1f, RZ ;  /* 0x0000001f07047819 */ /* 0x000fe200000006ff */
[----:B0-----:R-:W-:-:S06]  /*1ef0*/  ULEA UR4, UR5, UR4, 0x18 ;  /* 0x0000000405047291 */ /* 0x001fcc000f8ec03f */
[----:B------:R-:W-:-:S04]  /*1f00*/  IMAD.U32 R6, RZ, RZ, UR4 ;  /* 0x00000004ff067e24 */ /* 0x000fc8000f8e00ff */
[----:B------:R-:W-:-:S04]  /*1f10*/  IMAD R5, R5, 0x8, R6 ;  /* 0x0000000805057824 */ /* 0x000fc800078e0206 */
[----:B------:R0:W1:Y:S01]  /*1f20*/  SYNCS.PHASECHK.TRANS64.TRYWAIT P1, [R5+URZ], R4 ;  /* 0x00000004050075a7 */ /* 0x000062000802017f */
[----:B------:R-:W-:Y:S05]  /*1f30*/  @!P0 BRA `(.L_x_24) ;  /* 0x0000000000048947 */ /* 0x000fea0003800000 */
[----:B------:R-:W-:Y:S01]  /*1f40*/  BPT.TRAP 0x1 ;  /* 0x000000040000795c */ /* 0x000fe20000300000 */
.L_x_24:
[----:B-1----:R-:W-:Y:S05]  /*1f50*/  @P1 BRA `(.L_x_25) ;  /* 0x0000000000081947 */ /* 0x002fea0003800000 */
[----:B------:R-:W1:Y:S02]  /*1f60*/  SYNCS.PHASECHK.TRANS64.TRYWAIT P1, [R5+URZ], R4 ;  /* 0x00000004050075a7 */ /* 0x000e64000802017f */
[----:B-1----:R-:W-:Y:S05]  /*1f70*/  @!P1 BRA `(.L_x_26) ;  /* 0x0000005c00b09947 */ /* 0x002fea0003800000 */
.L_x_25:
[----:B------:R-:W-:Y:S01]  /*1f80*/  ULEA UR11, UR9, UR8, 0x8 ;  /* 0x00000008090b7291 */ /* 0x000fe2000f8e403f */
[----:B------:R-:W-:Y:S01]  /*1f90*/  WARPGROUP.ARRIVE ;  /* 0x00000000000079c5 */ /* 0x000fe20000000000 */
[----:B------:R-:W-:Y:S01]  /*1fa0*/  UIMAD UR10, UR9, 0xc00, UR48 ;  /* 0x00000c00090a78a4 */ /* 0x000fe2000f8e0230 */
[----:B------:R-:W-:Y:S01]  /*1fb0*/  UMOV UR7, 0x40000040 ;  /* 0x4000004000077882 */ /* 0x000fe20000000000 */
[----:B------:R-:W-:Y:S02]  /*1fc0*/  UMOV UR5, 0x40000040 ;  /* 0x4000004000057882 */ /* 0x000fe40000000000 */
[----:B------:R-:W-:Y:S01]  /*1fd0*/  UIADD3 UR12, UR10, 0x400, URZ ;  /* 0x000004000a0c7890 */ /* 0x000fe2000fffe03f */
[----:B------:R-:W-:Y:S02]  /*1fe0*/  UMOV UR6, UR11 ;  /* 0x0000000b00067c82 */ /* 0x000fe40008000000 */
[----:B------:R-:W-:Y:S01]  /*1ff0*/  UMOV UR4, UR10 ;  /* 0x0000000a00047c82 */ /* 0x000fe20008000000 */
[----:B------:R-:W-:Y:S01]  /*2000*/  UIADD3 UR13, UR10, 0x800, URZ ;  /* 0x000008000a0d7890 */ /* 0x000fe2000fffe03f */
[----:B------:R-:W-:Y:S01]  /*2010*/  HGMMA.64x32x16.F32.BF16 R56, gdesc[UR4], R56, gsb0 ;  /* 0x00600000043879f0 */ /* 0x000fe20008001838 */
[----:B------:R-:W-:Y:S01]  /*2020*/  UMOV UR5, 0x40000040 ;  /* 0x4000004000057882 */ /* 0x000fe20000000000 */
[----:B------:R-:W-:Y:S01]  /*2030*/  UMOV UR4, UR12 ;  /* 0x0000000c00047c82 */ /* 0x000fe20008000000 */
[----:B------:R-:W-:Y:S01]  /*2040*/  UIADD3 UR12, UR10, 0x402, URZ ;  /* 0x000004020a0c7890 */ /* 0x000fe2000fffe03f */
[----:B------:R-:W-:-:S02]  /*2050*/  WARPGROUP.DEPBAR.LE gsb0, 0x0 ;  /* 0x00008000000079c5 */ /* 0x000fc40000010000 */
        /* <DEDUP_REMOVED lines=65> */
[----:B------:R-:W-:Y:S01]  /*2470*/  BPT.TRAP 0x1 ;  /* 0x000000040000795c */ /* 0x000fe20000300000 */
.L_x_27:
[----:B------:R-:W-:-:S13]  /*2480*/  ISETP.NE.AND P1, PT, R22, RZ, PT ;  /* 0x000000ff1600720c */ /* 0x000fda0003f25270 */
[----:B01----:R-:W-:-:S04]  /*2490*/  @P1 IMAD R4, R3, 0x8, R6 ;  /* 0x0000000803041824 */ /* 0x003fc800078e0206 */
[----:B------:R-:W-:-:S05]  /*24a0*/  @P1 VIADD R4, R4, 0x20 ;  /* 0x0000002004041836 */ /* 0x000fca0000000000 */
[----:B------:R-:W-:-:S04]  /*24b0*/  @P1 PRMT R4, R19, 0x654, R4 ;  /* 0x0000065413041816 */ /* 0x000fc80000000004 */
[----:B------:R0:W-:Y:S01]  /*24c0*/  @P1 SYNCS.ARRIVE.TRANS64.RED.A1T0 RZ, [R4+URZ], RZ ;  /* 0x000000ff04ff19a7 */ /* 0x0001e2000810043f */
[----:B------:R-:W-:-:S13]  /*24d0*/  ISETP.GT.U32.AND P1, PT, R18, 0x1, PT ;  /* 0x000000011200780c */ /* 0x000fda0003f24070 */
[----:B0-----:R-:W-:Y:S05]  /*24e0*/  @P1 BRA `(.L_x_28) ;  /* 0x0000000000041947 */ /* 0x001fea0003800000 */
[----:B------:R-:W-:Y:S01]  /*24f0*/  BPT.TRAP 0x1 ;  /* 0x000000040000795c */ /* 0x000fe20000300000 */
.L_x_28:
[----:B------:R-:W-:Y:S01]  /*2500*/  UIADD3 UR9, UR9, 0x1, URZ ;  /* 0x0000000109097890 */ /* 0x000fe2000fffe03f */
[C---:B------:R-:W-:Y:S01]  /*2510*/  ISETP.GT.AND P2, PT, R0.reuse, 0x1, PT ;  /* 0x000000010000780c */ /* 0x040fe20003f44270 */
[----:B------:R-:W-:Y:S02]  /*2520*/  VIADD R3, R3, 0x1 ;  /* 0x0000000103037836 */ /* 0x000fe40000000000 */
[----:B------:R-:W-:Y:S01]  /*2530*/  UISETP.NE.AND UP0, UPT, UR9, 0x4, UPT ;  /* 0x000000040900788c */ /* 0x000fe2000bf05270 */
[----:B------:R-:W-:Y:S02]  /*2540*/  VIADD R0, R0, 0xffffffff ;  /* 0xffffffff00007836 */ /* 0x000fe40000000000 */
[C---:B------:R-:W-:Y:S01]  /*2550*/  ISETP.NE.AND P1, PT, R3.reuse, 0x4, PT ;  /* 0x000000040300780c */ /* 0x040fe20003f25270 */
[----:B------:R-:W-:Y:S02]  /*2560*/  USEL UR4, URZ, 0x1, UP0 ;  /* 0x000000013f047887 */ /* 0x000fe40008000000 */
[----:B------:R-:W-:Y:S01]  /*2570*/  USEL UR9, UR9, URZ, UP0 ;  /* 0x0000003f09097287 */ /* 0x000fe20008000000 */
[----:B------:R-:W-:-:S03]  /*2580*/  SEL R3, R3, RZ, P1 ;  /* 0x000000ff03037207 */ /* 0x000fc60000800000 */
[----:B------:R-:W-:Y:S01]  /*2590*/  LOP3.LUT R7, R7, UR4, RZ, 0x3c, !PT ;  /* 0x0000000407077c12 */ /* 0x000fe2000f8e3cff */
[----:B------:R-:W-:Y:S07]  /*25a0*/  @P2 BRA `(.L_x_29) ;  /* 0xfffffff800382947 */ /* 0x000fee000383ffff */
.L_x_22:
[----:B01----:R-:W0:Y:S02]  /*25b0*/  LDC R0, c[0x0][0x28c] ;  /* 0x0000a300ff007b82 */ /* 0x003e240000000800 */
[----:B0-----:R-:W-:-:S13]  /*25c0*/  ISETP.GE.AND P1, PT, R0, 0x1, PT ;  /* 0x000000010000780c */ /* 0x001fda0003f26270 */
[----:B------:R-:W-:Y:S05]  /*25d0*/  @!P1 BRA `(.L_x_30) ;  /* 0x0000000000389947 */ /* 0x000fea0003800000 */
[----:B------:R-:W-:Y:S05]  /*25e0*/  @!P0 BRA `(.L_x_31) ;  /* 0x0000000000048947 */ /* 0x000fea0003800000 */
[----:B------:R-:W-:Y:S01]  /*25f0*/  BPT.TRAP 0x1 ;  /* 0x000000040000795c */ /* 0x000fe20000300000 */
.L_x_31:
[----:B------:R-:W-:-:S13]  /*2600*/  ISETP.NE.AND P0, PT, R22, RZ, PT ;  /* 0x000000ff1600720c */ /* 0x000fda0003f05270 */
[----:B------:R-:W-:-:S05]  /*2610*/  VOTEU.ANY UP0, P0 ;  /* 0x00000000003f7886 */ /* 0x000fca0000000100 */
[----:B------:R-:W-:-:S06]  /*2620*/  @UP0 UIADD3 UR4, UR49, UR37, URZ ;  /* 0x0000002531040290 */ /* 0x000fcc000fffe03f */
[----:B------:R-:W-:-:S04]  /*2630*/  IMAD.U32 R0, RZ, RZ, UR4 ;  /* 0x00000004ff007e24 */ /* 0x000fc8000f8e00ff */
[----:B------:R-:W-:-:S05]  /*2640*/  @P0 IMAD.SHL.U32 R0, R0, 0x8, RZ ;  /* 0x0000000800000824 */ /* 0x000fca00078e00ff */
[----:B------:R-:W-:-:S04]  /*2650*/  @P0 LOP3.LUT R0, R0, 0x18, RZ, 0xc0, !PT ;  /* 0x0000001800000812 */ /* 0x000fc800078ec0ff */
[----:B------:R-:W-:-:S04]  /*2660*/  @P0 IADD3 R0, R6, 0x20, R0 ;  /* 0x0000002006000810 */ /* 0x000fc80007ffe000 */
[----:B------:R-:W-:-:S04]  /*2670*/  @P0 PRMT R0, R19, 0x654, R0 ;  /* 0x0000065413000816 */ /* 0x000fc80000000000 */
[----:B------:R0:W-:Y:S01]  /*2680*/  @P0 SYNCS.ARRIVE.TRANS64.RED.A1T0 RZ, [R0+URZ], RZ ;  /* 0x000000ff00ff09a7 */ /* 0x0001e2000810043f */
[----:B------:R-:W-:-:S13]  /*2690*/  ISETP.GT.U32.AND P0, PT, R18, 0x1, PT ;  /* 0x000000011200780c */ /* 0x000fda0003f04070 */
[----:B0-----:R-:W-:Y:S05]  /*26a0*/  @P0 BRA `(.L_x_30) ;  /* 0x0000000000040947 */ /* 0x001fea0003800000 */
[----:B------:R-:W-:Y:S01]  /*26b0*/  BPT.TRAP 0x1 ;  /* 0x000000040000795c */ /* 0x000fe20000300000 */
.L_x_30:
[----:B------:R-:W-:Y:S01]  /*26c0*/  UIADD3 UR37, UR50, UR37, URZ ;  /* 0x0000002532257290 */ /* 0x000fe2000fffe03f */
[----:B------:R-:W-:Y:S01]  /*26d0*/  IMAD.SHL.U32 R92, R92, 0x20, RZ ;  /* 0x000000205c5c7824 */ /* 0x000fe200078e00ff */
[----:B------:R-:W-:Y:S01]  /*26e0*/  ULDC UR10, c[0x0][0x288] ;  /* 0x0000a200000a7ab9 */ /* 0x000fe20000000800 */
[----:B------:R-:W-:Y:S01]  /*26f0*/  SHF.R.S32.HI R9, RZ, 0x1f, R93 ;  /* 0x0000001fff097819 */ /* 0x000fe2000001145d */
[----:B------:R-:W-:Y:S01]  /*2700*/  USHF.R.U32.HI UR4, URZ, 0x2, UR37 ;  /* 0x000000023f047899 */ /* 0x000fe20008011625 */
[----:B------:R-:W-:Y:S01]  /*2710*/  IMAD R6, R95, 0x180, RZ ;  /* 0x000001805f067824 */ /* 0x000fe200078e02ff */
[C---:B------:R-:W-:Y:S01]  /*2720*/  LOP3.LUT R12, R92.reuse, 0x6, R81, 0xf8, !PT ;  /* 0x000000065c0c7812 */ /* 0x040fe200078ef851 */
[----:B------:R-:W-:Y:S01]  /*2730*/  ULDC.64 UR6, c[0x0][0x5d0] ;  /* 0x0001740000067ab9 */ /* 0x000fe20000000a00 */
[----:B------:R-:W-:Y:S01]  /*2740*/  ULOP3.LUT UR4, UR4, 0x1, URZ, 0xc0, !UPT ;  /* 0x0000000104047892 */ /* 0x000fe2000f8ec03f */
[----:B------:R-:W-:Y:S01]  /*2750*/  ISETP.GE.AND P0, PT, R92, UR10, PT ;  /* 0x0000000a5c007c0c */ /* 0x000fe2000bf06270 */
[----:B------:R-:W-:Y:S01]  /*2760*/  ULDC UR11, c[0x0][0x284] ;  /* 0x0000a100000b7ab9 */ /* 0x000fe20000000800 */
[----:B------:R-:W-:Y:S01]  /*2770*/  SHF.R.S32.HI R13, RZ, 0x1f, R12 ;  /* 0x0000001fff0d7819 */ /* 0x000fe2000001140c */
[----:B------:R-:W-:Y:S01]  /*2780*/  IMAD R0, R9, UR6, RZ ;  /* 0x0000000609007c24 */ /* 0x000fe2000f8e02ff */
[----:B------:R-:W-:Y:S01]  /*2790*/  UISETP.GT.U32.AND UP1, UPT, UR37, 0x3, UPT ;  /* 0x000000032500788c */ /* 0x000fe2000bf24070 */
[----:B------:R-:W-:Y:S01]  /*27a0*/  ISETP.GE.OR P0, PT, R6, UR11, P0 ;  /* 0x0000000b06007c0c */ /* 0x000fe20008706670 */
[----:B------:R-:W-:Y:S01]  /*27b0*/  UISETP.NE.U32.AND UP0, UPT, UR4, 0x1, UPT ;  /* 0x000000010400788c */ /* 0x000fe2000bf05070 */
[C---:B------:R-:W-:Y:S01]  /*27c0*/  IMAD R3, R93.reuse, UR7, R0 ;  /* 0x000000075d037c24 */ /* 0x040fe2000f8e0200 */
[----:B------:R-:W-:Y:S01]  /*27d0*/  UISETP.LT.U32.AND UP1, UPT, UR50, 0x4, UP1 ;  /* 0x000000043200788c */ /* 0x000fe20008f21070 */
[----:B------:R-:W-:Y:S01]  /*27e0*/  IMAD.WIDE.U32 R4, R93, UR6, R12 ;  /* 0x000000065d047c25 */ /* 0x000fe2000f8e000c */
[----:B------:R-:W-:Y:S01]  /*27f0*/  UISETP.GT.U32.AND UP0, UPT, UR50, 0x3, !UP0 ;  /* 0x000000033200788c */ /* 0x000fe2000c704070 */
[----:B------:R-:W-:-:S02]  /*2800*/  ULDC.64 UR8, c[0x0][0x5c8] ;  /* 0x0001720000087ab9 */ /* 0x000fc40000000a00 */
[----:B------:R-:W-:Y:S01]  /*2810*/  IMAD.WIDE R96, R95, 0x180, R72 ;  /* 0x000001805f607825 */ /* 0x000fe200078e0248 */
[----:B------:R-:W-:Y:S02]  /*2820*/  USEL UR5, URZ, 0x1, !UP1 ;  /* 0x000000013f057887 */ /* 0x000fe4000c800000 */
[----:B------:R-:W-:Y:S01]  /*2830*/  USEL UR4, URZ, 0x1, !UP0 ;  /* 0x000000013f047887 */ /* 0x000fe2000c000000 */
[----:B------:R-:W-:Y:S01]  /*2840*/  IMAD.IADD R5, R5, 0x1, R3 ;  /* 0x0000000105057824 */ /* 0x000fe200078e0203 */
[----:B------:R-:W-:Y:S01]  /*2850*/  ULOP3.LUT UR37, UR37, 0x3, URZ, 0xc0, !UPT ;  /* 0x0000000325257892 */ /* 0x000fe2000f8ec03f */
[----:B------:R-:W-:Y:S01]  /*2860*/  IMAD R3, R97, UR8, RZ ;  /* 0x0000000861037c24 */ /* 0x000fe2000f8e02ff */
[----:B------:R-:W-:Y:S01]  /*2870*/  ULOP3.LUT UR36, UR4, UR36, UR5, 0x96, !UPT ;  /* 0x0000002404247292 */ /* 0x000fe2000f8e9605 */
[----:B------:R-:W-:-:S04]  /*2880*/  IMAD.WIDE.U32 R98, R96, UR8, R4 ;  /* 0x0000000860627c25 */ /* 0x000fc8000f8e0004 */
[----:B------:R-:W-:Y:S02]  /*2890*/  IMAD R7, R96, UR9, R3 ;  /* 0x0000000960077c24 */ /* 0x000fe4000f8e0203 */
[----:B------:R-:W-:Y:S01]  /*28a0*/  IMAD.MOV.U32 R0, RZ, RZ, -0x1 ;  /* 0xffffffffff007424 */ /* 0x000fe200078e00ff */
[----:B------:R-:W-:Y:S06]  /*28b0*/  @P0 BRA `(.L_x_32) ;  /* 0x0000003800740947 */ /* 0x000fec0003800000 */
[----:B-----5:R-:W-:Y:S01]  /*28c0*/  FSETP.NEU.AND P1, PT, R74, RZ, PT ;  /* 0x000000ff4a00720b */ /* 0x020fe20003f2d000 */
[----:B------:R-:W-:Y:S01]  /*28d0*/  IMAD.IADD R4, R91, 0x1, -R6 ;  /* 0x000000015b047824 */ /* 0x000fe200078e0a06 */
[----:B------:R-:W-:Y:S01]  /*28e0*/  BSSY B0, `(.L_x_32) ;  /* 0x000039a000007945 */ /* 0x000fe20003800000 */
[----:B------:R-:W-:Y:S02]  /*28f0*/  IMAD.IADD R3, R80, 0x1, -R92 ;  /* 0x0000000150037824 */ /* 0x000fe400078e0a5c */
[----:B------:R-:W-:Y:S01]  /*2900*/  IMAD.IADD R95, R99, 0x1, R7 ;  /* 0x00000001635f7824 */ /* 0x000fe200078e0207 */
[----:B------:R-:W-:-:S04]  /*2910*/  ISETP.GT.AND P0, PT, R4, RZ, PT ;  /* 0x000000ff0400720c */ /* 0x000fc80003f04270 */
[----:B------:R-:W-:-:S03]  /*2920*/  ISETP.GT.AND P2, PT, R3, RZ, P0 ;  /* 0x000000ff0300720c */ /* 0x000fc60000744270 */
[----:B------:R-:W-:Y:S10]  /*2930*/  @!P1 BRA `(.L_x_33) ;  /* 0x00000028002c9947 */ /* 0x000ff40003800000 */
[----:B------:R-:W0:Y:S01]  /*2940*/  LDC.64 R102, c[0x0][0x5b8] ;  /* 0x00016e00ff667b82 */ /* 0x000e220000000a00 */
[----:B------:R-:W-:-:S07]  /*2950*/  ULDC.64 UR4, c[0x0][0x5c0] ;  /* 0x0001700000047ab9 */ /* 0x000fce0000000a00 */
[----:B------:R-:W1:Y:S08]  /*2960*/  LDC.64 R106, c[0x0][0x5b0] ;  /* 0x00016c00ff6a7b82 */ /* 0x000e700000000a00 */
[----:B------:R-:W2:Y:S01]  /*2970*/  LDC.64 R104, c[0x0][0x5a8] ;  /* 0x00016a00ff687b82 */ /* 0x000ea20000000a00 */
[-C--:B0-----:R-:W-:Y:S02]  /*2980*/  IMAD R6, R9, R102.reuse, RZ ;  /* 0x0000006609067224 */ /* 0x081fe400078e02ff */
[----:B------:R-:W-:-:S04]  /*2990*/  IMAD.WIDE.U32 R100, R93, R102, R12 ;  /* 0x000000665d647225 */ /* 0x000fc800078e000c */
[----:B------:R-:W-:Y:S02]  /*29a0*/  IMAD R99, R93, R103, R6 ;  /* 0x000000675d637224 */ /* 0x000fe400078e0206 */
[-C--:B-1----:R-:W-:Y:S02]  /*29b0*/  IMAD R5, R97, R106.reuse, RZ ;  /* 0x0000006a61057224 */ /* 0x082fe400078e02ff */
[----:B------:R-:W-:Y:S02]  /*29c0*/  IMAD.IADD R11, R101, 0x1, R99 ;  /* 0x00000001650b7824 */ /* 0x000fe400078e0263 */
[----:B------:R-:W-:Y:S02]  /*29d0*/  IMAD.MOV.U32 R10, RZ, RZ, R100 ;  /* 0x000000ffff0a7224 */ /* 0x000fe400078e0064 */
[C---:B------:R-:W-:Y:S02]  /*29e0*/  IMAD R103, R96.reuse, R107, R5 ;  /* 0x0000006b60677224 */ /* 0x040fe400078e0205 */
[----:B------:R-:W-:-:S04]  /*29f0*/  IMAD.WIDE.U32 R8, R96, R106, R10 ;  /* 0x0000006a60087225 */ /* 0x000fc800078e000a */
[----:B------:R-:W-:Y:S01]  /*2a00*/  IMAD.IADD R5, R9, 0x1, R103 ;  /* 0x0000000109057824 */ /* 0x000fe200078e0267 */
[----:B--2---:R-:W-:-:S04]  /*2a10*/  LEA R6, P1, R8, R104, 0x1 ;  /* 0x0000006808067211 */ /* 0x004fc800078208ff */
[----:B------:R-:W-:-:S05]  /*2a20*/  LEA.HI.X R7, R8, R105, R5, 0x1, P1 ;  /* 0x0000006908077211 */ /* 0x000fca00008f0c05 */
[----:B------:R-:W2:Y:S01]  /*2a30*/  @P2 LDG.E.LTC128B.U16 R5, desc[UR54][R6.64] ;  /* 0x0000003606052981 */ /* 0x000ea2000c1e1520 */
[----:B------:R-:W-:Y:S01]  /*2a40*/  LEA R8, P1, R98, UR4, 0x1 ;  /* 0x0000000462087c11 */ /* 0x000fe2000f8208ff */
[----:B------:R-:W-:Y:S01]  /*2a50*/  IMAD.WIDE.U32 R14, R96, R106, R12 ;  /* 0x0000006a600e7225 */ /* 0x000fe200078e000c */
[----:B------:R-:W-:Y:S01]  /*2a60*/  ISETP.GT.AND P3, PT, R3, 0x1, P0 ;  /* 0x000000010300780c */ /* 0x000fe20000764270 */
[----:B------:R-:W-:Y:S02]  /*2a70*/  BSSY B1, `(.L_x_34) ;  /* 0x0000010000017945 */ /* 0x000fe40003800000 */
[----:B------:R-:W-:Y:S02]  /*2a80*/  IMAD.IADD R15, R103, 0x1, R15 ;  /* 0x00000001670f7824 */ /* 0x000fe400078e020f */
[----:B------:R-:W-:-:S04]  /*2a90*/  IMAD.WIDE.U32 R20, R93, R102, R14 ;  /* 0x000000665d147225 */ /* 0x000fc800078e000e */
[----:B------:R-:W-:Y:S01]  /*2aa0*/  IMAD.IADD R15, R99, 0x1, R21 ;  /* 0x00000001630f7824 */ /* 0x000fe200078e0215 */
[----:B------:R-:W-:Y:S01]  /*2ab0*/  SHF.L.U64.HI R21, R106, 0x3, R107 ;  /* 0x000000036a157819 */ /* 0x000fe2000001026b */
[----:B--2---:R-:W-:-:S04]  /*2ac0*/  IMAD.U32 R9, R5, 0x10000, RZ ;  /* 0x0001000005097824 */ /* 0x004fc800078e00ff */
[----:B------:R-:W-:-:S04]  /*2ad0*/  FMUL R9, R9, R74 ;  /* 0x0000004a09097220 */ /* 0x000fc80000400000 */
[----:B------:R-:W-:-:S05]  /*2ae0*/  FFMA R9, R56, R23, R9 ;  /* 0x0000001738097223 */ /* 0x000fca0000000009 */
[----:B------:R-:W-:Y:S02]  /*2af0*/  F2FP.BF16.F32.PACK_AB R56, RZ, R9 ;  /* 0x00000009ff38723e */ /* 0x000fe400000010ff */
[----:B------:R-:W-:Y:S02]  /*2b00*/  LEA.HI.X R9, R98, UR5, R95, 0x1, P1 ;  /* 0x0000000562097c11 */ /* 0x000fe400088f0c5f */
[----:B------:R-:W-:-:S03]  /*2b10*/  LEA R14, P1, R20, R104, 0x1 ;  /* 0x00000068140e7211 */ /* 0x000fc600078208ff */
[----:B------:R0:W-:Y:S01]  /*2b20*/  @P2 STG.E.U16 desc[UR54][R8.64], R56 ;  /* 0x0000003808002986 */ /* 0x0001e2000c101536 */
[----:B------:R-:W-:Y:S01]  /*2b30*/  LEA.HI.X R15, R20, R105, R15, 0x1, P1 ;  /* 0x00000069140f7211 */ /* 0x000fe200008f0c0f */
[----:B------:R-:W-:Y:S01]  /*2b40*/  IMAD.SHL.U32 R20, R106, 0x8, RZ ;  /* 0x000000086a147824 */ /* 0x000fe200078e00ff */
[----:B------:R-:W-:Y:S07]  /*2b50*/  @!P3 BRA `(.L_x_35) ;  /* 0x000000000004b947 */ /* 0x000fee0003800000 */
[----:B------:R1:W5:Y:S02]  /*2b60*/  LDG.E.LTC128B.U16 R5, desc[UR54][R14.64+0x2] ;  /* 0x000002360e057981 */ /* 0x000364000c1e1520 */
.L_x_35:
[----:B------:R-:W-:Y:S05]  /*2b70*/  BSYNC B1 ;  /* 0x0000000000017941 */ /* 0x000fea0003800000 */
.L_x_34:
[----:B------:R-:W-:Y:S01]  /*2b80*/  IMAD.WIDE.U32 R20, R96, R106, R20 ;  /* 0x0000006a60147225 */ /* 0x000fe200078e0014 */
[----:B------:R-:W-:Y:S02]  /*2b90*/  ISETP.GT.AND P1, PT, R4, 0x8, PT ;  /* 0x000000080400780c */ /* 0x000fe40003f24270 */
[C---:B-----5:R-:W-:Y:S01]  /*2ba0*/  PRMT R92, R5.reuse, 0x7610, R92 ;  /* 0x00007610055c7816 */ /* 0x060fe2000000005c */
[----:B------:R-:W-:Y:S01]  /*2bb0*/  IMAD.U32 R95, R5, 0x10000, RZ ;  /* 0x00010000055f7824 */ /* 0x000fe200078e00ff */
[----:B------:R-:W-:Y:S01]  /*2bc0*/  IADD3 R100, P4, R100, R20, RZ ;  /* 0x0000001464647210 */ /* 0x000fe20007f9e0ff */
[----:B------:R-:W-:Y:S01]  /*2bd0*/  IMAD.IADD R103, R103, 0x1, R21 ;  /* 0x0000000167677824 */ /* 0x000fe200078e0215 */
[----:B------:R-:W-:Y:S01]  /*2be0*/  ISETP.GT.AND P2, PT, R3, RZ, P1 ;  /* 0x000000ff0300720c */ /* 0x000fe20000f44270 */
[----:B------:R-:W-:Y:S02]  /*2bf0*/  FMUL R10, R95, R74 ;  /* 0x0000004a5f0a7220 */ /* 0x000fe40000400000 */
[----:B------:R-:W-:-:S02]  /*2c00*/  IMAD.X R11, R103, 0x1, R11, P4 ;  /* 0x00000001670b7824 */ /* 0x000fc400020e060b */
[----:B------:R-:W-:Y:S01]  /*2c10*/  FFMA R57, R57, R23, R10 ;  /* 0x0000001739397223 */ /* 0x000fe2000000000a */
[----:B------:R-:W-:-:S04]  /*2c20*/  LEA R10, P4, R100, R104, 0x1 ;  /* 0x00000068640a7211 */ /* 0x000fc800078808ff */
[----:B------:R-:W-:Y:S02]  /*2c30*/  F2FP.BF16.F32.PACK_AB R57, RZ, R57 ;  /* 0x00000039ff39723e */ /* 0x000fe400000010ff */
[----:B------:R-:W-:-:S03]  /*2c40*/  LEA.HI.X R11, R100, R105, R11, 0x1, P4 ;  /* 0x00000069640b7211 */ /* 0x000fc600020f0c0b */
[----:B------:R2:W-:Y:S04]  /*2c50*/  @P3 STG.E.U16 desc[UR54][R8.64+0x2], R57 ;  /* 0x0000023908003986 */ /* 0x0005e8000c101536 */
[----:B------:R-:W3:Y:S01]  /*2c60*/  @P2 LDG.E.LTC128B.U16 R92, desc[UR54][R10.64] ;  /* 0x000000360a5c2981 */ /* 0x000ee2000c1e1520 */
[----:B0-----:R-:W-:Y:S01]  /*2c70*/  IADD3 R56, P3, R12, R20, RZ ;  /* 0x000000140c387210 */ /* 0x001fe20007f7e0ff */
[----:B------:R-:W-:Y:S01]  /*2c80*/  BSSY B1, `(.L_x_36) ;  /* 0x0000011000017945 */ /* 0x000fe20003800000 */
[----:B------:R-:W-:-:S03]  /*2c90*/  LEA R12, P4, R76, R8, 0x1 ;  /* 0x000000084c0c7211 */ /* 0x000fc600078808ff */
[----:B--2---:R-:W-:Y:S01]  /*2ca0*/  IMAD.X R57, R13, 0x1, R103, P3 ;  /* 0x000000010d397824 */ /* 0x004fe200018e0667 */
[----:B------:R-:W-:Y:S02]  /*2cb0*/  SHF.L.U64.HI R13, R76, 0x1, R79 ;  /* 0x000000014c0d7819 */ /* 0x000fe4000001024f */
[----:B------:R-:W-:Y:S01]  /*2cc0*/  ISETP.GT.AND P3, PT, R3, 0x1, P1 ;  /* 0x000000010300780c */ /* 0x000fe20000f64270 */
[----:B------:R-:W-:-:S04]  /*2cd0*/  IMAD.WIDE.U32 R56, R93, R102, R56 ;  /* 0x000000665d387225 */ /* 0x000fc800078e0038 */
[----:B------:R-:W-:Y:S01]  /*2ce0*/  IMAD.X R13, R13, 0x1, R9, P4 ;  /* 0x000000010d0d7824 */ /* 0x000fe200020e0609 */
[----:B------:R-:W-:Y:S01]  /*2cf0*/  LEA R20, P5, R56, R104, 0x1 ;  /* 0x0000006838147211 */ /* 0x000fe200078a08ff */
[----:B------:R-:W-:-:S05]  /*2d00*/  IMAD.IADD R21, R99, 0x1, R57 ;  /* 0x0000000163157824 */ /* 0x000fca00078e0239 */
[----:B------:R-:W-:Y:S01]  /*2d10*/  LEA.HI.X R21, R56, R105, R21, 0x1, P5 ;  /* 0x0000006938157211 */ /* 0x000fe200028f0c15 */
[----:B---3--:R-:W-:-:S04]  /*2d20*/  IMAD.U32 R5, R92, 0x10000, RZ ;  /* 0x000100005c057824 */ /* 0x008fc800078e00ff */
[----:B------:R-:W-:-:S04]  /*2d30*/  FMUL R5, R5, R74 ;  /* 0x0000004a05057220 */ /* 0x000fc80000400000 */
[----:B------:R-:W-:-:S05]  /*2d40*/  FFMA R5, R58, R23, R5 ;  /* 0x000000173a057223 */ /* 0x000fca0000000005 */
[----:B------:R-:W-:-:S05]  /*2d50*/  F2FP.BF16.F32.PACK_AB R5, RZ, R5 ;  /* 0x00000005ff05723e */ /* 0x000fca00000010ff */
[----:B------:R0:W-:Y:S01]  /*2d60*/  @P2 STG.E.U16 desc[UR54][R12.64], R5 ;  /* 0x000000050c002986 */ /* 0x0001e2000c101536 */
[----:B------:R-:W-:Y:S05]  /*2d70*/  @!P3 BRA `(.L_x_37) ;  /* 0x000000000004b947 */ /* 0x000fea0003800000 */
[----:B------:R2:W5:Y:S02]  /*2d80*/  LDG.E.LTC128B.U16 R92, desc[UR54][R20.64+0x2] ;  /* 0x00000236145c7981 */ /* 0x000564000c1e1520 */
.L_x_37:
[----:B------:R-:W-:Y:S05]  /*2d90*/  BSYNC B1 ;  /* 0x0000000000017941 */ /* 0x000fea0003800000 */
.L_x_36:
[----:B0----5:R-:W-:Y:S01]  /*2da0*/  IMAD.U32 R5, R92, 0x10000, RZ ;  /* 0x000100005c057824 */ /* 0x021fe200078e00ff */
[----:B------:R-:W-:Y:S01]  /*2db0*/  ISETP.GT.AND P2, PT, R3, 0x8, P0 ;  /* 0x000000080300780c */ /* 0x000fe20000744270 */
[----:B------:R-:W-:Y:S02]  /*2dc0*/  BSSY B1, `(.L_x_38) ;  /* 0x0000007000017945 */ /* 0x000fe40003800000 */
[----:B------:R-:W-:-:S04]  /*2dd0*/  FMUL R56, R5, R74 ;  /* 0x0000004a05387220 */ /* 0x000fc80000400000 */
[----:B------:R-:W-:-:S05]  /*2de0*/  FFMA R56, R59, R23, R56 ;  /* 0x000000173b387223 */ /* 0x000fca0000000038 */
[----:B------:R-:W-:-:S05]  /*2df0*/  F2FP.BF16.F32.PACK_AB R56, RZ, R56 ;  /* 0x00000038ff38723e */ /* 0x000fca00000010ff */
[----:B------:R0:W-:Y:S01]  /*2e00*/  @P3 STG.E.U16 desc[UR54][R12.64+0x2], R56 ;  /* 0x000002380c003986 */ /* 0x0001e2000c101536 */
[----:B------:R-:W-:Y:S05]  /*2e10*/  @!P2 BRA `(.L_x_39) ;  /* 0x000000000004a947 */ /* 0x000fea0003800000 */
[----:B------:R3:W5:Y:S02]  /*2e20*/  LDG.E.LTC128B.U16 R92, desc[UR54][R14.64+0x10] ;  /* 0x000010360e5c7981 */ /* 0x000764000c1e1520 */
.L_x_39:
[----:B------:R-:W-:Y:S05]  /*2e30*/  BSYNC B1 ;  /* 0x0000000000017941 */ /* 0x000fea0003800000 */
.L_x_38:
[----:B-----5:R-:W-:Y:S01]  /*2e40*/  IMAD.U32 R5, R92, 0x10000, RZ ;  /* 0x000100005c057824 */ /* 0x020fe200078e00ff */
        /* <DEDUP_REMOVED lines=8> */
.L_x_41:
[----:B------:R-:W-:Y:S05]  /*2ed0*/  BSYNC B1 ;  /* 0x0000000000017941 */ /* 0x000fea0003800000 */
.L_x_40:
[----:B----45:R-:W-:Y:S01]  /*2ee0*/  IMAD.U32 R5, R92, 0x10000, RZ ;  /* 0x000100005c057824 */ /* 0x030fe200078e00ff */
[----:B------:R-:W-:Y:S01]  /*2ef0*/  ISETP.GT.AND P2, PT, R3, 0x8, P1 ;  /* 0x000000080300780c */ /* 0x000fe20000f44270 */
[----:B------:R-:W-:Y:S02]  /*2f00*/  BSSY B1, `(.L_x_42) ;  /* 0x0000007000017945 */ /* 0x000fe40003800000 */
[----:B0-----:R-:W-:-:S04]  /*2f10*/  FMUL R56, R5, R74 ;  /* 0x0000004a05387220 */ /* 0x001fc80000400000 */
[----:B------:R-:W-:-:S05]  /*2f20*/  FFMA R56, R61, R23, R56 ;  /* 0x000000173d387223 */ /* 0x000fca0000000038 */
[----:B------:R-:W-:-:S05]  /*2f30*/  F2FP.BF16.F32.PACK_AB R56, RZ, R56 ;  /* 0x00000038ff38723e */ /* 0x000fca00000010ff */
[----:B------:R0:W-:Y:S01]  /*2f40*/  @P3 STG.E.U16 desc[UR54][R8.64+0x12], R56 ;  /* 0x0000123808003986 */ /* 0x0001e2000c101536 */
[----:B------:R-:W-:Y:S05]  /*2f50*/  @!P2 BRA `(.L_x_43) ;  /* 0x000000000004a947 */ /* 0x000fea0003800000 */
[----:B------:R4:W5:Y:S02]  /*2f60*/  LDG.E.LTC128B.U16 R92, desc[UR54][R20.64+0x10] ;  /* 0x00001036145c7981 */ /* 0x000964000c1e1520 */
.L_x_43:
[----:B------:R-:W-:Y:S05]  /*2f70*/  BSYNC B1 ;  /* 0x0000000000017941 */ /* 0x000fea0003800000 */
.L_x_42:
        /* <DEDUP_REMOVED lines=9> */
.L_x_45:
[----:B------:R-:W-:Y:S05]  /*3010*/  BSYNC B1 ;  /* 0x0000000000017941 */ /* 0x000fea0003800000 */
.L_x_44:
        /* <DEDUP_REMOVED lines=9> */
.L_x_47:
[----:B------:R-:W-:Y:S05]  /*30b0*/  BSYNC B1 ;  /* 0x0000000000017941 */ /* 0x000fea0003800000 */
.L_x_46:
        /* <DEDUP_REMOVED lines=9> */
.L_x_49:
[----:B------:R-:W-:Y:S05]  /*3150*/  BSYNC B1 ;  /* 0x0000000000017941 */ /* 0x000fea0003800000 */
.L_x_48:
        /* <DEDUP_REMOVED lines=9> */
.L_x_51:
[----:B------:R-:W-:Y:S05]  /*31f0*/  BSYNC B1 ;  /* 0x0000000000017941 */ /* 0x000fea0003800000 */
.L_x_50:
        /* <DEDUP_REMOVED lines=9> */
.L_x_53:
[----:B------:R-:W-:Y:S05]  /*3290*/  BSYNC B1 ;  /* 0x0000000000017941 */ /* 0x000fea0003800000 */
.L_x_52:
        /* <DEDUP_REMOVED lines=9> */
.L_x_55:
[----:B------:R-:W-:Y:S05]  /*3330*/  BSYNC B1 ;  /* 0x0000000000017941 */ /* 0x000fea0003800000 */
.L_x_54:
        /* <DEDUP_REMOVED lines=9> */
.L_x_57:
[----:B------:R-:W-:Y:S05]  /*33d0*/  BSYNC B1 ;  /* 0x0000000000017941 */ /* 0x000fea0003800000 */
.L_x_56:
[----:B0----5:R-:W-:Y:S01]  /*33e0*/  IMAD.U32 R5, R92, 0x10000, RZ ;  /* 0x000100005c057824 */ /* 0x021fe200078e00ff */
[----:B------:R-:W-:Y:S01]  /*33f0*/  ISETP.GT.AND P2, PT, R3, 0x18, P1 ;  /* 0x000000180300780c */ /* 0x000fe20000f44270 */
[----:B------:R-:W-:Y:S02]  /*3400*/  BSSY B1, `(.L_x_58) ;  /* 0x0000007000017945 */ /* 0x000fe40003800000 */
[----:B-1-3--:R-:W-:-:S04]  /*3410*/  FMUL R14, R5, R74 ;  /* 0x0000004a050e7220 */ /* 0x00afc80000400000 */
[----:B------:R-:W-:-:S05]  /*3420*/  FFMA R14, R69, R23, R14 ;  /* 0x00000017450e7223 */ /* 0x000fca000000000e */
[----:B------:R-:W-:-:S05]  /*3430*/  F2FP.BF16.F32.PACK_AB R14, RZ, R14 ;  /* 0x0000000eff0e723e */ /* 0x000fca00000010ff */
[----:B------:R0:W-:Y:S01]  /*3440*/  @P0 STG.E.U16 desc[UR54][R8.64+0x32], R14 ;  /* 0x0000320e08000986 */ /* 0x0001e2000c101536 */
[----:B------:R-:W-:Y:S05]  /*3450*/  @!P2 BRA `(.L_x_59) ;  /* 0x000000000004a947 */ /* 0x000fea0003800000 */
[----:B------:R1:W5:Y:S02]  /*3460*/  LDG.E.LTC128B.U16 R92, desc[UR54][R20.64+0x30] ;  /* 0x00003036145c7981 */ /* 0x000364000c1e1520 */
.L_x_59:
[----:B------:R-:W-:Y:S05]  /*3470*/  BSYNC B1 ;  /* 0x0000000000017941 */ /* 0x000fea0003800000 */
.L_x_58:
        /* <DEDUP_REMOVED lines=9> */
.L_x_61:
[----:B------:R-:W-:Y:S05]  /*3510*/  BSYNC B1 ;  /* 0x0000000000017941 */ /* 0x000fea0003800000 */
.L_x_60:
[----:B---3-5:R-:W-:Y:S01]  /*3520*/  IMAD.U32 R5, R92, 0x10000, RZ ;  /* 0x000100005c057824 */ /* 0x028fe200078e00ff */
[----:B------:R-:W-:Y:S01]  /*3530*/  ISETP.GT.AND P1, PT, R4, 0x80, PT ;  /* 0x000000800400780c */ /* 0x000fe20003f24270 */
[----:B------:R-:W-:Y:S01]  /*3540*/  BSSY B1, `(.L_x_62) ;  /* 0x000000a000017945 */ /* 0x000fe20003800000 */
[----:B------:R-:W-:Y:S01]  /*3550*/  IADD3 R56, P2, R6, UR40, RZ ;  /* 0x0000002806387c10 */ /* 0x000fe2000ff5e0ff */
[----:B0-----:R-:W-:Y:S01]  /*3560*/  FMUL R14, R5, R74 ;  /* 0x0000004a050e7220 */ /* 0x001fe20000400000 */
[----:B------:R-:W-:Y:S02]  /*3570*/  ISETP.GT.AND P3, PT, R3, RZ, P1 ;  /* 0x000000ff0300720c */ /* 0x000fe40000f64270 */
[----:B------:R-:W-:Y:S01]  /*3580*/  IADD3.X R57, R7, UR39, RZ, P2, !PT ;  /* 0x0000002707397c10 */ /* 0x000fe200097fe4ff */
[----:B------:R-:W-:-:S05]  /*3590*/  FFMA R14, R71, R23, R14 ;  /* 0x00000017470e7223 */ /* 0x000fca000000000e */
[----:B------:R-:W-:-:S05]  /*35a0*/  F2FP.BF16.F32.PACK_AB R14, RZ, R14 ;  /* 0x0000000eff0e723e */ /* 0x000fca00000010ff */
[----:B------:R0:W-:Y:S01]  /*35b0*/  @P0 STG.E.U16 desc[UR54][R12.64+0x32], R14 ;  /* 0x0000320e0c000986 */ /* 0x0001e2000c101536 */
[----:B------:R-:W-:Y:S05]  /*35c0*/  @!P3 BRA `(.L_x_63) ;  /* 0x000000000004b947 */ /* 0x000fea0003800000 */
[----:B------:R3:W5:Y:S02]  /*35d0*/  LDG.E.LTC128B.U16 R92, desc[UR54][R56.64] ;  /* 0x00000036385c7981 */ /* 0x000764000c1e1520 */
.L_x_63:
[----:B------:R-:W-:Y:S05]  /*35e0*/  BSYNC B1 ;  /* 0x0000000000017941 */ /* 0x000fea0003800000 */
.L_x_62:
[----:B-----5:R-:W-:Y:S01]  /*35f0*/  IMAD.U32 R5, R92, 0x10000, RZ ;  /* 0x000100005c057824 */ /* 0x020fe200078e00ff */
[----:B0-----:R-:W-:Y:S01]  /*3600*/  IADD3 R14, P0, R8, R75, RZ ;  /* 0x0000004b080e7210 */ /* 0x001fe20007f1e0ff */
[----:B------:R-:W-:Y:S01]  /*3610*/  BSSY B1, `(.L_x_64) ;  /* 0x000000b000017945 */ /* 0x000fe20003800000 */
[----:B------:R-:W-:Y:S01]  /*3620*/  ISETP.GT.AND P2, PT, R3, 0x1, P1 ;  /* 0x000000010300780c */ /* 0x000fe20000f44270 */
[----:B------:R-:W-:Y:S02]  /*3630*/  FMUL R5, R5, R74 ;  /* 0x0000004a05057220 */ /* 0x000fe40000400000 */
[----:B------:R-:W-:Y:S02]  /*3640*/  IMAD.X R15, R9, 0x1, R77, P0 ;  /* 0x00000001090f7824 */ /* 0x000fe400000e064d */
[----:B------:R-:W-:-:S05]  /*3650*/  FFMA R5, R40, R23, R5 ;  /* 0x0000001728057223 */ /* 0x000fca0000000005 */
[----:B------:R-:W-:-:S05]  /*3660*/  F2FP.BF16.F32.PACK_AB R5, RZ, R5 ;  /* 0x00000005ff05723e */ /* 0x000fca00000010ff */
[----:B------:R0:W-:Y:S01]  /*3670*/  @P3 STG.E.U16 desc[UR54][R14.64], R5 ;  /* 0x000000050e003986 */ /* 0x0001e2000c101536 */
[----:B------:R-:W-:Y:S05]  /*3680*/  @!P2 BRA `(.L_x_65) ;  /* 0x00000000000ca947 */ /* 0x000fea0003800000 */
[----:B-12-4-:R-:W-:-:S04]  /*3690*/  IADD3 R20, P0, R6, UR41, RZ ;  /* 0x0000002906147c10 */ /* 0x016fc8000ff1e0ff */
[----:B------:R-:W-:-:S05]  /*36a0*/  IADD3.X R21, R7, UR39, RZ, P0, !PT ;  /* 0x0000002707157c10 */ /* 0x000fca00087fe4ff */
[----:B------:R1:W5:Y:S04]  /*36b0*/  LDG.E.LTC128B.U16 R92, desc[UR54][R20.64] ;  /* 0x00000036145c7981 */ /* 0x000368000c1e1520 */
.L_x_65:
[----:B------:R-:W-:Y:S05]  /*36c0*/  BSYNC B1 ;  /* 0x0000000000017941 */ /* 0x000fea0003800000 */
.L_x_64:
[----:B0----5:R-:W-:Y:S01]  /*36d0*/  IMAD.U32 R5, R92, 0x10000, RZ ;  /* 0x000100005c057824 */ /* 0x021fe200078e00ff */
[----:B------:R-:W-:Y:S01]  /*36e0*/  ISETP.GT.AND P0, PT, R4, 0x88, PT ;  /* 0x000000880400780c */ /* 0x000fe20003f04270 */
[----:B------:R-:W-:Y:S02]  /*36f0*/  BSSY B1, `(.L_x_66) ;  /* 0x000000c000017945 */ /* 0x000fe40003800000 */
[----:B-12-4-:R-:W-:Y:S01]  /*3700*/  FMUL R20, R5, R74 ;  /* 0x0000004a05147220 */ /* 0x016fe20000400000 */
[----:B------:R-:W-:-:S03]  /*3710*/  ISETP.GT.AND P3, PT, R3, RZ, P0 ;  /* 0x000000ff0300720c */ /* 0x000fc60000764270 */
[----:B------:R-:W-:Y:S01]  /*3720*/  FFMA R41, R41, R23, R20 ;  /* 0x0000001729297223 */ /* 0x000fe20000000014 */
[----:B------:R-:W-:-:S04]  /*3730*/  IADD3 R20, P4, R8, R84, RZ ;  /* 0x0000005408147210 */ /* 0x000fc80007f9e0ff */
[----:B------:R-:W-:Y:S01]  /*3740*/  F2FP.BF16.F32.PACK_AB R41, RZ, R41 ;  /* 0x00000029ff29723e */ /* 0x000fe200000010ff */
[----:B------:R-:W-:Y:S01]  /*3750*/  IMAD.X R21, R9, 0x1, R77, P4 ;  /* 0x0000000109157824 */ /* 0x000fe200020e064d */
[----:B------:R-:W-:-:S04]  /*3760*/  IADD3 R58, P4, R10, UR40, RZ ;  /* 0x000000280a3a7c10 */ /* 0x000fc8000ff9e0ff */
[----:B------:R0:W-:Y:S01]  /*3770*/  @P2 STG.E.U16 desc[UR54][R20.64], R41 ;  /* 0x0000002914002986 */ /* 0x0001e2000c101536 */
[----:B------:R-:W-:Y:S01]  /*3780*/  IADD3.X R59, R11, UR39, RZ, P4, !PT ;  /* 0x000000270b3b7c10 */ /* 0x000fe2000a7fe4ff */
[----:B------:R-:W-:Y:S07]  /*3790*/  @!P3 BRA `(.L_x_67) ;  /* 0x000000000004b947 */ /* 0x000fee0003800000 */
[----:B------:R1:W5:Y:S02]  /*37a0*/  LDG.E.LTC128B.U16 R92, desc[UR54][R58.64] ;  /* 0x000000363a5c7981 */ /* 0x000364000c1e1520 */
.L_x_67:
[----:B------:R-:W-:Y:S05]  /*37b0*/  BSYNC B1 ;  /* 0x0000000000017941 */ /* 0x000fea0003800000 */
.L_x_66:
        /* <DEDUP_REMOVED lines=10> */
[----:B------:R-:W-:-:S04]  /*3860*/  IADD3 R40, P3, R10, UR41, RZ ;  /* 0x000000290a287c10 */ /* 0x000fc8000ff7e0ff */
[----:B------:R-:W-:-:S05]  /*3870*/  IADD3.X R41, R11, UR39, RZ, P3, !PT ;  /* 0x000000270b297c10 */ /* 0x000fca0009ffe4ff */
[----:B------:R2:W5:Y:S04]  /*3880*/  LDG.E.LTC128B.U16 R92, desc[UR54][R40.64] ;  /* 0x00000036285c7981 */ /* 0x000568000c1e1520 */
.L_x_69:
[----:B------:R-:W-:Y:S05]  /*3890*/  BSYNC B1 ;  /* 0x0000000000017941 */ /* 0x000fea0003800000 */
.L_x_68:
[----:B0----5:R-:W-:Y:S01]  /*38a0*/  IMAD.U32 R5, R92, 0x10000, RZ ;  /* 0x000100005c057824 */ /* 0x021fe200078e00ff */
[----:B------:R-:W-:Y:S01]  /*38b0*/  ISETP.GT.AND P3, PT, R3, 0x8, P1 ;  /* 0x000000080300780c */ /* 0x000fe20000f64270 */
[----:B------:R-:W-:Y:S02]  /*38c0*/  BSSY B1, `(.L_x_70) ;  /* 0x000000b000017945 */ /* 0x000fe40003800000 */
[----:B--2---:R-:W-:-:S04]  /*38d0*/  FMUL R40, R5, R74 ;  /* 0x0000004a05287220 */ /* 0x004fc80000400000 */
[----:B------:R-:W-:Y:S01]  /*38e0*/  FFMA R43, R43, R23, R40 ;  /* 0x000000172b2b7223 */ /* 0x000fe20000000028 */
[----:B------:R-:W-:-:S04]  /*38f0*/  IADD3 R40, P4, R12, R84, RZ ;  /* 0x000000540c287210 */ /* 0x000fc80007f9e0ff */
[----:B------:R-:W-:Y:S01]  /*3900*/  F2FP.BF16.F32.PACK_AB R43, RZ, R43 ;  /* 0x0000002bff2b723e */ /* 0x000fe200000010ff */
[----:B------:R-:W-:-:S05]  /*3910*/  IMAD.X R41, R13, 0x1, R77, P4 ;  /* 0x000000010d297824 */ /* 0x000fca00020e064d */
[----:B------:R0:W-:Y:S01]  /*3920*/  @P2 STG.E.U16 desc[UR54][R40.64], R43 ;  /* 0x0000002b28002986 */ /* 0x0001e2000c101536 */
[----:B------:R-:W-:Y:S05]  /*3930*/  @!P3 BRA `(.L_x_71) ;  /* 0x00000000000cb947 */ /* 0x000fea0003800000 */
[----:B0-----:R-:W-:-:S04]  /*3940*/  IADD3 R40, P2, R6, UR42, RZ ;  /* 0x0000002a06287c10 */ /* 0x001fc8000ff5e0ff */
[----:B------:R-:W-:-:S05]  /*3950*/  IADD3.X R41, R7, UR39, RZ, P2, !PT ;  /* 0x0000002707297c10 */ /* 0x000fca00097fe4ff */
[----:B------:R2:W5:Y:S04]  /*3960*/  LDG.E.LTC128B.U16 R92, desc[UR54][R40.64] ;  /* 0x00000036285c7981 */ /* 0x000568000c1e1520 */
.L_x_71:
[----:B------:R-:W-:Y:S05]  /*3970*/  BSYNC B1 ;  /* 0x0000000000017941 */ /* 0x000fea0003800000 */
.L_x_70:
[----:B-----5:R-:W-:Y:S01]  /*3980*/  IMAD.U32 R5, R92, 0x10000, RZ ;  /* 0x000100005c057824 */ /* 0x020fe200078e00ff */
[----:B0-2---:R-:W-:Y:S01]  /*3990*/  IADD3 R40, P4, R8, R85, RZ ;  /* 0x0000005508287210 */ /* 0x005fe20007f9e0ff */
        /* <DEDUP_REMOVED lines=8> */
[----:B0-----:R-:W-:-:S04]  /*3a20*/  IADD3 R40, P3, R6, UR43, RZ ;  /* 0x0000002b06287c10 */ /* 0x001fc8000ff7e0ff */
[----:B------:R-:W-:-:S05]  /*3a30*/  IADD3.X R41, R7, UR39, RZ, P3, !PT ;  /* 0x0000002707297c10 */ /* 0x000fca0009ffe4ff */
[----:B------:R2:W5:Y:S04]  /*3a40*/  LDG.E.LTC128B.U16 R92, desc[UR54][R40.64] ;  /* 0x00000036285c7981 */ /* 0x000568000c1e1520 */
.L_x_73:
[----:B------:R-:W-:Y:S05]  /*3a50*/  BSYNC B1 ;  /* 0x0000000000017941 */ /* 0x000fea0003800000 */
.L_x_72:
        /* <DEDUP_REMOVED lines=13> */
.L_x_75:
[----:B------:R-:W-:Y:S05]  /*3b30*/  BSYNC B1 ;  /* 0x0000000000017941 */ /* 0x000fea0003800000 */
.L_x_74:
        /* <DEDUP_REMOVED lines=13> */
.L_x_77:
[----:B------:R-:W-:Y:S05]  /*3c10*/  BSYNC B1 ;  /* 0x0000000000017941 */ /* 0x000fea0003800000 */
.L_x_76:
        /* <DEDUP_REMOVED lines=13> */
.L_x_79:
[----:B------:R-:W-:Y:S05]  /*3cf0*/  BSYNC B1 ;  /* 0x0000000000017941 */ /* 0x000fea0003800000 */
.L_x_78:
        /* <DEDUP_REMOVED lines=13> */
.L_x_81:
[----:B------:R-:W-:Y:S05]  /*3dd0*/  BSYNC B1 ;  /* 0x0000000000017941 */ /* 0x000fea0003800000 */
.L_x_80:
        /* <DEDUP_REMOVED lines=13> */
.L_x_83:
[----:B------:R-:W-:Y:S05]  /*3eb0*/  BSYNC B1 ;  /* 0x0000000000017941 */ /* 0x000fea0003800000 */
.L_x_82:
        /* <DEDUP_REMOVED lines=13> */
.L_x_85:
[----:B------:R-:W-:Y:S05]  /*3f90*/  BSYNC B1 ;  /* 0x0000000000017941 */ /* 0x000fea0003800000 */
.L_x_84:
        /* <DEDUP_REMOVED lines=13> */
.L_x_87:
[----:B------:R-:W-:Y:S05]  /*4070*/  BSYNC B1 ;  /* 0x0000000000017941 */ /* 0x000fea0003800000 */
.L_x_86:
[----:B-----5:R-:W-:Y:S01]  /*4080*/  IMAD.U32 R5, R92, 0x10000, RZ ;  /* 0x000100005c057824 */ /* 0x020fe200078e00ff */
[----:B0-2---:R-:W-:Y:S01]  /*4090*/  IADD3 R40, P2, R8, R89, RZ ;  /* 0x0000005908287210 */ /* 0x005fe20007f5e0ff */
[----:B------:R-:W-:Y:S01]  /*40a0*/  BSSY B1, `(.L_x_88) ;  /* 0x000000b000017945 */ /* 0x000fe20003800000 */
[----:B------:R-:W-:Y:S01]  /*40b0*/  ISETP.GT.AND P1, PT, R3, 0x19, P1 ;  /* 0x000000190300780c */ /* 0x000fe20000f24270 */
[----:B------:R-:W-:Y:S02]  /*40c0*/  FMUL R5, R5, R74 ;  /* 0x0000004a05057220 */ /* 0x000fe40000400000 */
[----:B------:R-:W-:Y:S01]  /*40d0*/  IMAD.X R41, R9, 0x1, R77, P2 ;  /* 0x0000000109297824 */ /* 0x000fe200010e064d */
[----:B------:R-:W-:Y:S01]  /*40e0*/  IADD3 R6, P2, R6, UR47, RZ ;  /* 0x0000002f06067c10 */ /* 0x000fe2000ff5e0ff */
[----:B------:R-:W-:-:S03]  /*40f0*/  FFMA R5, R52, R23, R5 ;  /* 0x0000001734057223 */ /* 0x000fc60000000005 */
[----:B------:R-:W-:Y:S02]  /*4100*/  IADD3.X R7, R7, UR39, RZ, P2, !PT ;  /* 0x0000002707077c10 */ /* 0x000fe400097fe4ff */
[----:B------:R-:W-:-:S05]  /*4110*/  F2FP.BF16.F32.PACK_AB R5, RZ, R5 ;  /* 0x00000005ff05723e */ /* 0x000fca00000010ff */
[----:B------:R0:W-:Y:S01]  /*4120*/  @P3 STG.E.U16 desc[UR54][R40.64], R5 ;  /* 0x0000000528003986 */ /* 0x0001e2000c101536 */
[----:B------:R-:W-:Y:S05]  /*4130*/  @!P1 BRA `(.L_x_89) ;  /* 0x0000000000049947 */ /* 0x000fea0003800000 */
[----:B------:R2:W5:Y:S02]  /*4140*/  LDG.E.LTC128B.U16 R92, desc[UR54][R6.64] ;  /* 0x00000036065c7981 */ /* 0x000564000c1e1520 */
.L_x_89:
[----:B------:R-:W-:Y:S05]  /*4150*/  BSYNC B1 ;  /* 0x0000000000017941 */ /* 0x000fea0003800000 */
.L_x_88:
        /* <DEDUP_REMOVED lines=13> */
.L_x_91:
[----:B------:R-:W-:Y:S05]  /*4230*/  BSYNC B1 ;  /* 0x0000000000017941 */ /* 0x000fea0003800000 */
.L_x_90:
[----:B-----5:R-:W-:Y:S01]  /*4240*/  IMAD.U32 R5, R92, 0x10000, RZ ;  /* 0x000100005c057824 */ /* 0x020fe200078e00ff */
[----:B0-2---:R-:W-:Y:S01]  /*4250*/  IADD3 R6, P3, R12, R89, RZ ;  /* 0x000000590c067210 */ /* 0x005fe20007f7e0ff */
[----:B------:R-:W-:Y:S01]  /*4260*/  BSSY B1, `(.L_x_92) ;  /* 0x000000b000017945 */ /* 0x000fe20003800000 */
[----:B------:R-:W-:Y:S01]  /*4270*/  ISETP.GT.AND P1, PT, R3, 0x19, P0 ;  /* 0x000000190300780c */ /* 0x000fe20000724270 */
[----:B------:R-:W-:Y:S01]  /*4280*/  FMUL R5, R5, R74 ;  /* 0x0000004a05057220 */ /* 0x000fe20000400000 */
[----:B------:R-:W-:Y:S01]  /*4290*/  IADD3 R8, P0, R10, UR47, RZ ;  /* 0x0000002f0a087c10 */ /* 0x000fe2000ff1e0ff */
[----:B------:R-:W-:Y:S02]  /*42a0*/  IMAD.X R7, R13, 0x1, R77, P3 ;  /* 0x000000010d077824 */ /* 0x000fe400018e064d */
[----:B------:R-:W-:Y:S01]  /*42b0*/  FFMA R5, R54, R23, R5 ;  /* 0x0000001736057223 */ /* 0x000fe20000000005 */
[----:B------:R-:W-:-:S04]  /*42c0*/  IADD3.X R9, R11, UR39, RZ, P0, !PT ;  /* 0x000000270b097c10 */ /* 0x000fc800087fe4ff */
[----:B------:R-:W-:-:S05]  /*42d0*/  F2FP.BF16.F32.PACK_AB R5, RZ, R5 ;  /* 0x00000005ff05723e */ /* 0x000fca00000010ff */
[----:B------:R0:W-:Y:S01]  /*42e0*/  @P2 STG.E.U16 desc[UR54][R6.64], R5 ;  /* 0x0000000506002986 */ /* 0x0001e2000c101536 */
[----:B------:R-:W-:Y:S05]  /*42f0*/  @!P1 BRA `(.L_x_93) ;  /* 0x0000000000049947 */ /* 0x000fea0003800000 */
[----:B------:R2:W5:Y:S02]  /*4300*/  LDG.E.LTC128B.U16 R92, desc[UR54][R8.64] ;  /* 0x00000036085c7981 */ /* 0x000564000c1e1520 */
.L_x_93:
[----:B------:R-:W-:Y:S05]  /*4310*/  BSYNC B1 ;  /* 0x0000000000017941 */ /* 0x000fea0003800000 */
.L_x_92:
[----:B0----5:R-:W-:Y:S01]  /*4320*/  IMAD.U32 R5, R92, 0x10000, RZ ;  /* 0x000100005c057824 */ /* 0x021fe200078e00ff */
[----:B------:R-:W-:Y:S01]  /*4330*/  ISETP.GT.AND P0, PT, R4, 0x100, PT ;  /* 0x000001000400780c */ /* 0x000fe20003f04270 */
[----:B------:R-:W-:Y:S02]  /*4340*/  BSSY B1, `(.L_x_94) ;  /* 0x000000c000017945 */ /* 0x000fe40003800000 */
[----:B------:R-:W-:Y:S01]  /*4350*/  FMUL R6, R5, R74 ;  /* 0x0000004a05067220 */ /* 0x000fe20000400000 */
[----:B------:R-:W-:-:S03]  /*4360*/  ISETP.GT.AND P2, PT, R3, RZ, P0 ;  /* 0x000000ff0300720c */ /* 0x000fc60000744270 */
        /* <DEDUP_REMOVED lines=9> */
.L_x_95:
[----:B------:R-:W-:Y:S05]  /*4400*/  BSYNC B1 ;  /* 0x0000000000017941 */ /* 0x000fea0003800000 */
.L_x_94:
[----:B-----5:R-:W-:Y:S01]  /*4410*/  IMAD.U32 R5, R92, 0x10000, RZ ;  /* 0x000100005c057824 */ /* 0x020fe200078e00ff */
[----:B0---4-:R-:W-:Y:S01]  /*4420*/  IADD3 R6, P1, R14, R75, RZ ;  /* 0x0000004b0e067210 */ /* 0x011fe20007f3e0ff */
        /* <DEDUP_REMOVED lines=11> */
.L_x_97:
[----:B------:R-:W-:Y:S05]  /*44e0*/  BSYNC B1 ;  /* 0x0000000000017941 */ /* 0x000fea0003800000 */
.L_x_96:
[----:B0----5:R-:W-:Y:S01]  /*44f0*/  IMAD.U32 R5, R92, 0x10000, RZ ;  /* 0x000100005c057824 */ /* 0x021fe200078e00ff */
[----:B------:R-:W-:Y:S01]  /*4500*/  ISETP.GT.AND P1, PT, R4, 0x108, PT ;  /* 0x000001080400780c */ /* 0x000fe20003f24270 */
[----:B------:R-:W-:Y:S01]  /*4510*/  BSSY B1, `(.L_x_98) ;  /* 0x000000c000017945 */ /* 0x000fe20003800000 */
[----:B------:R-:W-:Y:S01]  /*4520*/  IADD3 R4, P4, R14, R84, RZ ;  /* 0x000000540e047210 */ /* 0x000fe20007f9e0ff */
[----:B----4-:R-:W-:Y:S01]  /*4530*/  FMUL R6, R5, R74 ;  /* 0x0000004a05067220 */ /* 0x010fe20000400000 */
[----:B------:R-:W-:-:S03]  /*4540*/  ISETP.GT.AND P2, PT, R3, RZ, P1 ;  /* 0x000000ff0300720c */ /* 0x000fc60000f44270 */
[----:B------:R-:W-:Y:S01]  /*4550*/  FFMA R6, R25, R23, R6 ;  /* 0x0000001719067223 */ /* 0x000fe20000000006 */
[----:B------:R-:W-:-:S04]  /*4560*/  IMAD.X R5, R15, 0x1, R77, P4 ;  /* 0x000000010f057824 */ /* 0x000fc800020e064d */
[----:B------:R-:W-:-:S05]  /*4570*/  F2FP.BF16.F32.PACK_AB R6, RZ, R6 ;  /* 0x00000006ff06723e */ /* 0x000fca00000010ff */
[----:B------:R0:W-:Y:S01]  /*4580*/  @P3 STG.E.U16 desc[UR54][R4.64], R6 ;  /* 0x0000000604003986 */ /* 0x0001e2000c101536 */
[----:B------:R-:W-:Y:S05]  /*4590*/  @!P2 BRA `(.L_x_99) ;  /* 0x00000000000ca947 */ /* 0x000fea0003800000 */
[----:B0-----:R-:W-:-:S04]  /*45a0*/  IADD3 R4, P3, R58, UR40, RZ ;  /* 0x000000283a047c10 */ /* 0x001fc8000ff7e0ff */
[----:B------:R-:W-:-:S05]  /*45b0*/  IADD3.X R5, R59, UR39, RZ, P3, !PT ;  /* 0x000000273b057c10 */ /* 0x000fca0009ffe4ff */
[----:B------:R4:W5:Y:S04]  /*45c0*/  LDG.E.LTC128B.U16 R92, desc[UR54][R4.64] ;  /* 0x00000036045c7981 */ /* 0x000968000c1e1520 */
.L_x_99:
[----:B------:R-:W-:Y:S05]  /*45d0*/  BSYNC B1 ;  /* 0x0000000000017941 */ /* 0x000fea0003800000 */
.L_x_98:
[----:B0---45:R-:W-:Y:S01]  /*45e0*/  IMAD.U32 R5, R92, 0x10000, RZ ;  /* 0x000100005c057824 */ /* 0x031fe200078e00ff */
[----:B------:R-:W-:Y:S01]  /*45f0*/  IADD3 R4, P4, R20, R75, RZ ;  /* 0x0000004b14047210 */ /* 0x000fe20007f9e0ff */
[----:B------:R-:W-:Y:S01]  /*4600*/  BSSY B1, `(.L_x_100) ;  /* 0x000000b000017945 */ /* 0x000fe20003800000 */
[----:B------:R-:W-:Y:S01]  /*4610*/  ISETP.GT.AND P3, PT, R3, 0x1, P1 ;  /* 0x000000010300780c */ /* 0x000fe20000f64270 */
[----:B------:R-:W-:-:S04]  /*4620*/  FMUL R5, R5, R74 ;  /* 0x0000004a05057220 */ /* 0x000fc80000400000 */
[----:B------:R-:W-:-:S05]  /*4630*/  FFMA R5, R26, R23, R5 ;  /* 0x000000171a057223 */ /* 0x000fca0000000005 */
[----:B------:R-:W-:Y:S01]  /*4640*/  F2FP.BF16.F32.PACK_AB R6, RZ, R5 ;  /* 0x00000005ff06723e */ /* 0x000fe200000010ff */
[----:B------:R-:W-:-:S05]  /*4650*/  IMAD.X R5, R21, 0x1, R77, P4 ;  /* 0x0000000115057824 */ /* 0x000fca00020e064d */
[----:B------:R0:W-:Y:S01]  /*4660*/  @P2 STG.E.U16 desc[UR54][R4.64], R6 ;  /* 0x0000000604002986 */ /* 0x0001e2000c101536 */
[----:B------:R-:W-:Y:S05]  /*4670*/  @!P3 BRA `(.L_x_101) ;  /* 0x00000000000cb947 */ /* 0x000fea0003800000 */
[----:B0-----:R-:W-:-:S04]  /*4680*/  IADD3 R4, P2, R58, UR41, RZ ;  /* 0x000000293a047c10 */ /* 0x001fc8000ff5e0ff */
[----:B------:R-:W-:-:S05]  /*4690*/  IADD3.X R5, R59, UR39, RZ, P2, !PT ;  /* 0x000000273b057c10 */ /* 0x000fca00097fe4ff */
[----:B------:R4:W5:Y:S04]  /*46a0*/  LDG.E.LTC128B.U16 R92, desc[UR54][R4.64] ;  /* 0x00000036045c7981 */ /* 0x000968000c1e1520 */
.L_x_101:
[----:B------:R-:W-:Y:S05]  /*46b0*/  BSYNC B1 ;  /* 0x0000000000017941 */ /* 0x000fea0003800000 */
.L_x_100:
[----:B0---45:R-:W-:Y:S01]  /*46c0*/  IMAD.U32 R5, R92, 0x10000, RZ ;  /* 0x000100005c057824 */ /* 0x031fe200078e00ff */
[----:B------:R-:W-:Y:S01]  /*46d0*/  ISETP.GT.AND P2, PT, R3, 0x8, P0 ;  /* 0x000000080300780c */ /* 0x000fe20000744270 */
[----:B------:R-:W-:Y:S02]  /*46e0*/  BSSY B1, `(.L_x_102) ;  /* 0x000000b000017945 */ /* 0x000fe40003800000 */
[----:B------:R-:W-:-:S04]  /*46f0*/  FMUL R4, R5, R74 ;  /* 0x0000004a05047220 */ /* 0x000fc80000400000 */
        /* <DEDUP_REMOVED lines=9> */
.L_x_103:
[----:B------:R-:W-:Y:S05]  /*4790*/  BSYNC B1 ;  /* 0x0000000000017941 */ /* 0x000fea0003800000 */
.L_x_102:
        /* <DEDUP_REMOVED lines=13> */
.L_x_105:
[----:B------:R-:W-:Y:S05]  /*4870*/  BSYNC B1 ;  /* 0x0000000000017941 */ /* 0x000fea0003800000 */
.L_x_104:
        /* <DEDUP_REMOVED lines=13> */
.L_x_107:
[----:B------:R-:W-:Y:S05]  /*4950*/  BSYNC B1 ;  /* 0x0000000000017941 */ /* 0x000fea0003800000 */
.L_x_106:
        /* <DEDUP_REMOVED lines=13> */
.L_x_109:
[----:B------:R-:W-:Y:S05]  /*4a30*/  BSYNC B1 ;  /* 0x0000000000017941 */ /* 0x000fea0003800000 */
.L_x_108:
        /* <DEDUP_REMOVED lines=13> */
.L_x_111:
[----:B------:R-:W-:Y:S05]  /*4b10*/  BSYNC B1 ;  /* 0x0000000000017941 */ /* 0x000fea0003800000 */
.L_x_110:
        /* <DEDUP_REMOVED lines=13> */
.L_x_113:
[----:B------:R-:W-:Y:S05]  /*4bf0*/  BSYNC B1 ;  /* 0x0000000000017941 */ /* 0x000fea0003800000 */
.L_x_112:
        /* <DEDUP_REMOVED lines=13> */
.L_x_115:
[----:B------:R-:W-:Y:S05]  /*4cd0*/  BSYNC B1 ;  /* 0x0000000000017941 */ /* 0x000fea0003800000 */
.L_x_114:
        /* <DEDUP_REMOVED lines=13> */
.L_x_117:
[----:B------:R-:W-:Y:S05]  /*4db0*/  BSYNC B1 ;  /* 0x0000000000017941 */ /* 0x000fea0003800000 */
.L_x_116:
        /* <DEDUP_REMOVED lines=13> */
.L_x_119:
[----:B------:R-:W-:Y:S05]  /*4e90*/  BSYNC B1 ;  /* 0x0000000000017941 */ /* 0x000fea0003800000 */
.L_x_118:
[----:B0---45:R-:W-:Y:S01]  /*4ea0*/  IMAD.U32 R5, R92, 0x10000, RZ ;  /* 0x000100005c057824 */ /* 0x031fe200078e00ff */
[----:B------:R-:W-:Y:S01]  /*4eb0*/  IADD3 R4, P3, R14, R89, RZ ;  /* 0x000000590e047210 */ /* 0x000fe20007f7e0ff */
[----:B------:R-:W-:Y:S01]  /*4ec0*/  BSSY B1, `(.L_x_120) ;  /* 0x000000c000017945 */ /* 0x000fe20003800000 */
[----:B------:R-:W-:Y:S01]  /*4ed0*/  ISETP.GT.AND P0, PT, R3, 0x19, P0 ;  /* 0x000000190300780c */ /* 0x000fe20000704270 */
[----:B------:R-:W-:-:S04]  /*4ee0*/  FMUL R5, R5, R74 ;  /* 0x0000004a05057220 */ /* 0x000fc80000400000 */
[----:B------:R-:W-:-:S05]  /*4ef0*/  FFMA R5, R36, R23, R5 ;  /* 0x0000001724057223 */ /* 0x000fca0000000005 */
[----:B------:R-:W-:Y:S01]  /*4f00*/  F2FP.BF16.F32.PACK_AB R7, RZ, R5 ;  /* 0x00000005ff07723e */ /* 0x000fe200000010ff */
[----:B------:R-:W-:Y:S01]  /*4f10*/  IMAD.X R5, R15, 0x1, R77, P3 ;  /* 0x000000010f057824 */ /* 0x000fe200018e064d */
[----:B------:R-:W-:Y:S02]  /*4f20*/  IADD3 R6, P3, R56, UR47, RZ ;  /* 0x0000002f38067c10 */ /* 0x000fe4000ff7e0ff */
[----:B--2---:R-:W-:Y:S02]  /*4f30*/  PRMT R8, R7, 0x7610, R8 ;  /* 0x0000761007087816 */ /* 0x004fe40000000008 */
[----:B------:R-:W-:-:S03]  /*4f40*/  IADD3.X R7, R57, UR39, RZ, P3, !PT ;  /* 0x0000002739077c10 */ /* 0x000fc60009ffe4ff */
[----:B------:R0:W-:Y:S01]  /*4f50*/  @P2 STG.E.U16 desc[UR54][R4.64], R8 ;  /* 0x0000000804002986 */ /* 0x0001e2000c101536 */
[----:B------:R-:W-:Y:S05]  /*4f60*/  @!P0 BRA `(.L_x_121) ;  /* 0x0000000000048947 */ /* 0x000fea0003800000 */
[----:B------:R2:W5:Y:S02]  /*4f70*/  LDG.E.LTC128B.U16 R92, desc[UR54][R6.64] ;  /* 0x00000036065c7981 */ /* 0x000564000c1e1520 */
.L_x_121:
[----:B------:R-:W-:Y:S05]  /*4f80*/  BSYNC B1 ;  /* 0x0000000000017941 */ /* 0x000fea0003800000 */
.L_x_120:
[----:B0----5:R-:W-:Y:S01]  /*4f90*/  IMAD.U32 R5, R92, 0x10000, RZ ;  /* 0x000100005c057824 */ /* 0x021fe200078e00ff */
        /* <DEDUP_REMOVED lines=12> */
.L_x_123:
[----:B------:R-:W-:Y:S05]  /*5060*/  BSYNC B1 ;  /* 0x0000000000017941 */ /* 0x000fea0003800000 */
.L_x_122:
[----:B0---45:R-:W-:Y:S01]  /*5070*/  IMAD.U32 R5, R92, 0x10000, RZ ;  /* 0x000100005c057824 */ /* 0x031fe200078e00ff */
[----:B------:R-:W-:Y:S01]  /*5080*/  ISETP.GT.AND P1, PT, R3, 0x19, P1 ;  /* 0x000000190300780c */ /* 0x000fe20000f24270 */
[----:B------:R-:W-:Y:S01]  /*5090*/  BSSY B1, `(.L_x_124) ;  /* 0x000000c000017945 */ /* 0x000fe20003800000 */
[----:B------:R-:W-:Y:S01]  /*50a0*/  IADD3 R4, P0, R20, R89, RZ ;  /* 0x0000005914047210 */ /* 0x000fe20007f1e0ff */
[----:B------:R-:W-:-:S04]  /*50b0*/  FMUL R5, R5, R74 ;  /* 0x0000004a05057220 */ /* 0x000fc80000400000 */
[----:B------:R-:W-:-:S05]  /*50c0*/  FFMA R5, R38, R23, R5 ;  /* 0x0000001726057223 */ /* 0x000fca0000000005 */
[----:B--2---:R-:W-:Y:S01]  /*50d0*/  F2FP.BF16.F32.PACK_AB R6, RZ, R5 ;  /* 0x00000005ff06723e */ /* 0x004fe200000010ff */
[----:B------:R-:W-:-:S03]  /*50e0*/  IMAD.X R5, R21, 0x1, R77, P0 ;  /* 0x0000000115057824 */ /* 0x000fc600000e064d */
[----:B------:R-:W-:Y:S02]  /*50f0*/  PRMT R7, R6, 0x7610, R7 ;  /* 0x0000761006077816 */ /* 0x000fe40000000007 */
[----:B------:R-:W-:-:S03]  /*5100*/  IADD3 R6, P0, R58, UR47, RZ ;  /* 0x0000002f3a067c10 */ /* 0x000fc6000ff1e0ff */
[----:B------:R0:W-:Y:S02]  /*5110*/  @P3 STG.E.U16 desc[UR54][R4.64], R7 ;  /* 0x0000000704003986 */ /* 0x0001e4000c101536 */
[----:B0-----:R-:W-:Y:S01]  /*5120*/  IADD3.X R7, R59, UR39, RZ, P0, !PT ;  /* 0x000000273b077c10 */ /* 0x001fe200087fe4ff */
[----:B------:R-:W-:Y:S07]  /*5130*/  @!P1 BRA `(.L_x_125) ;  /* 0x0000000000049947 */ /* 0x000fee0003800000 */
[----:B------:R0:W5:Y:S02]  /*5140*/  LDG.E.LTC128B.U16 R92, desc[UR54][R6.64] ;  /* 0x00000036065c7981 */ /* 0x000164000c1e1520 */
.L_x_125:
[----:B------:R-:W-:Y:S05]  /*5150*/  BSYNC B1 ;  /* 0x0000000000017941 */ /* 0x000fea0003800000 */
.L_x_124:
[----:B------:R-:W-:Y:S05]  /*5160*/  @!P1 BRA `(.L_x_126) ;  /* 0x0000001000449947 */ /* 0x000fea0003800000 */
[----:B-----5:R-:W-:-:S04]  /*5170*/  IMAD.U32 R3, R92, 0x10000, RZ ;  /* 0x000100005c037824 */ /* 0x020fc800078e00ff */
[----:B------:R-:W-:-:S04]  /*5180*/  FMUL R4, R3, R74 ;  /* 0x0000004a03047220 */ /* 0x000fc80000400000 */
[----:B------:R-:W-:Y:S01]  /*5190*/  FFMA R39, R39, R23, R4 ;  /* 0x0000001727277223 */ /* 0x000fe20000000004 */
[----:B------:R-:W-:-:S04]  /*51a0*/  IADD3 R4, P0, R20, R90, RZ ;  /* 0x0000005a14047210 */ /* 0x000fc80007f1e0ff */
[----:B------:R-:W-:Y:S01]  /*51b0*/  F2FP.BF16.F32.PACK_AB R39, RZ, R39 ;  /* 0x00000027ff27723e */ /* 0x000fe200000010ff */
[----:B------:R-:W-:-:S05]  /*51c0*/  IMAD.X R5, R21, 0x1, R77, P0 ;  /* 0x0000000115057824 */ /* 0x000fca00000e064d */
[----:B------:R2:W-:Y:S01]  /*51d0*/  STG.E.U16 desc[UR54][R4.64], R39 ;  /* 0x0000002704007986 */ /* 0x0005e2000c101536 */
[----:B------:R-:W-:Y:S05]  /*51e0*/  BRA `(.L_x_126) ;  /* 0x0000001000247947 */ /* 0x000fea0003800000 */
.L_x_33:
[----:B------:R-:W-:Y:S01]  /*51f0*/  ISETP.GT.AND P3, PT, R3, 0x1, P0 ;  /* 0x000000010300780c */ /* 0x000fe20000764270 */
[----:B------:R-:W-:Y:S01]  /*5200*/  ULDC.64 UR4, c[0x0][0x5c0] ;  /* 0x0001700000047ab9 */ /* 0x000fe20000000a00 */
[-C--:B------:R-:W-:Y:S01]  /*5210*/  FMUL R56, R56, R23.reuse ;  /* 0x0000001738387220 */ /* 0x080fe20000400000 */
[-C--:B------:R-:W-:Y:S01]  /*5220*/  FMUL R57, R57, R23.reuse ;  /* 0x0000001739397220 */ /* 0x080fe20000400000 */
[----:B------:R-:W-:Y:S01]  /*5230*/  LEA R6, P1, R98, UR4, 0x1 ;  /* 0x0000000462067c11 */ /* 0x000fe2000f8208ff */
[-C--:B------:R-:W-:Y:S01]  /*5240*/  FMUL R58, R58, R23.reuse ;  /* 0x000000173a3a7220 */ /* 0x080fe20000400000 */
[----:B------:R-:W-:Y:S01]  /*5250*/  ISETP.GT.AND P4, PT, R3, 0x8, P0 ;  /* 0x000000080300780c */ /* 0x000fe20000784270 */
[-C--:B------:R-:W-:Y:S01]  /*5260*/  FMUL R59, R59, R23.reuse ;  /* 0x000000173b3b7220 */ /* 0x080fe20000400000 */
[----:B------:R-:W-:Y:S01]  /*5270*/  F2FP.BF16.F32.PACK_AB R56, RZ, R56 ;  /* 0x00000038ff38723e */ /* 0x000fe200000010ff */
[-C--:B------:R-:W-:Y:S01]  /*5280*/  FMUL R60, R60, R23.reuse ;  /* 0x000000173c3c7220 */ /* 0x080fe20000400000 */
[----:B------:R-:W-:Y:S01]  /*5290*/  LEA.HI.X R7, R98, UR5, R95, 0x1, P1 ;  /* 0x0000000562077c11 */ /* 0x000fe200088f0c5f */
[----:B------:R-:W-:Y:S01]  /*52a0*/  FMUL R61, R61, R23 ;  /* 0x000000173d3d7220 */ /* 0x000fe20000400000 */
[----:B------:R-:W-:Y:S01]  /*52b0*/  F2FP.BF16.F32.PACK_AB R57, RZ, R57 ;  /* 0x00000039ff39723e */ /* 0x000fe200000010ff */
[-C--:B------:R-:W-:Y:S01]  /*52c0*/  FMUL R62, R62, R23.reuse ;  /* 0x000000173e3e7220 */ /* 0x080fe20000400000 */
[----:B------:R-:W-:Y:S01]  /*52d0*/  ISETP.GT.AND P1, PT, R4, 0x8, PT ;  /* 0x000000080400780c */ /* 0x000fe20003f24270 */
[----:B------:R-:W-:Y:S01]  /*52e0*/  @P2 STG.E.U16 desc[UR54][R6.64], R56 ;  /* 0x0000003806002986 */ /* 0x000fe2000c101536 */
[----:B------:R-:W-:Y:S01]  /*52f0*/  F2FP.BF16.F32.PACK_AB R58, RZ, R58 ;  /* 0x0000003aff3a723e */ /* 0x000fe200000010ff */
[-C--:B------:R-:W-:Y:S01]  /*5300*/  FMUL R63, R63, R23.reuse ;  /* 0x000000173f3f7220 */ /* 0x080fe20000400000 */
[C---:B------:R-:W-:Y:S01]  /*5310*/  ISETP.GT.AND P2, PT, R3.reuse, RZ, P1 ;  /* 0x000000ff0300720c */ /* 0x040fe20000f44270 */
[----:B------:R-:W-:Y:S01]  /*5320*/  @P3 STG.E.U16 desc[UR54][R6.64+0x2], R57 ;  /* 0x0000023906003986 */ /* 0x000fe2000c101536 */
[----:B------:R-:W-:Y:S01]  /*5330*/  LEA R8, P3, R76, R6, 0x1 ;  /* 0x000000064c087211 */ /* 0x000fe200078608ff */
[-C--:B------:R-:W-:Y:S01]  /*5340*/  FMUL R64, R64, R23.reuse ;  /* 0x0000001740407220 */ /* 0x080fe20000400000 */
[----:B------:R-:W-:Y:S01]  /*5350*/  ISETP.GT.AND P5, PT, R3, 0x1, P1 ;  /* 0x000000010300780c */ /* 0x000fe20000fa4270 */
[----:B------:R-:W-:Y:S01]  /*5360*/  FMUL R65, R65, R23 ;  /* 0x0000001741417220 */ /* 0x000fe20000400000 */
[----:B------:R-:W-:Y:S01]  /*5370*/  LEA.HI.X R9, R76, R7, R79, 0x1, P3 ;  /* 0x000000074c097211 */ /* 0x000fe200018f0c4f */
[-C--:B------:R-:W-:Y:S01]  /*5380*/  FMUL R66, R66, R23.reuse ;  /* 0x0000001742427220 */ /* 0x080fe20000400000 */
[----:B------:R-:W-:Y:S01]  /*5390*/  ISETP.GT.AND P3, PT, R3, 0x9, P0 ;  /* 0x000000090300780c */ /* 0x000fe20000764270 */
[----:B------:R-:W-:Y:S01]  /*53a0*/  FMUL R67, R67, R23 ;  /* 0x0000001743437220 */ /* 0x000fe20000400000 */
[----:B------:R-:W-:Y:S01]  /*53b0*/  F2FP.BF16.F32.PACK_AB R59, RZ, R59 ;  /* 0x0000003bff3b723e */ /* 0x000fe200000010ff */
[----:B------:R-:W-:Y:S01]  /*53c0*/  FMUL R68, R68, R23 ;  /* 0x0000001744447220 */ /* 0x000fe20000400000 */
[----:B------:R-:W-:Y:S01]  /*53d0*/  F2FP.BF16.F32.PACK_AB R60, RZ, R60 ;  /* 0x0000003cff3c723e */ /* 0x000fe200000010ff */
[----:B------:R-:W-:Y:S01]  /*53e0*/  @P2 STG.E.U16 desc[UR54][R8.64], R58 ;  /* 0x0000003a08002986 */ /* 0x000fe2000c101536 */
[----:B------:R-:W-:Y:S01]  /*53f0*/  F2FP.BF16.F32.PACK_AB R61, RZ, R61 ;  /* 0x0000003dff3d723e */ /* 0x000fe200000010ff */
[-C--:B------:R-:W-:Y:S01]  /*5400*/  FMUL R69, R69, R23.reuse ;  /* 0x0000001745457220 */ /* 0x080fe20000400000 */
[C---:B------:R-:W-:Y:S01]  /*5410*/  ISETP.GT.AND P2, PT, R3.reuse, 0x8, P1 ;  /* 0x000000080300780c */ /* 0x040fe20000f44270 */
[----:B------:R-:W-:Y:S01]  /*5420*/  @P5 STG.E.U16 desc[UR54][R8.64+0x2], R59 ;  /* 0x0000023b08005986 */ /* 0x000fe2000c101536 */
[C---:B------:R-:W-:Y:S01]  /*5430*/  ISETP.GT.AND P5, PT, R3.reuse, 0x9, P1 ;  /* 0x000000090300780c */ /* 0x040fe20000fa4270 */
[-C--:B------:R-:W-:Y:S01]  /*5440*/  FMUL R70, R70, R23.reuse ;  /* 0x0000001746467220 */ /* 0x080fe20000400000 */
[----:B------:R-:W-:Y:S01]  /*5450*/  F2FP.BF16.F32.PACK_AB R62, RZ, R62 ;  /* 0x0000003eff3e723e */ /* 0x000fe200000010ff */
[----:B------:R-:W-:Y:S01]  /*5460*/  @P4 STG.E.U16 desc[UR54][R6.64+0x10], R60 ;  /* 0x0000103c06004986 */ /* 0x000fe2000c101536 */
[----:B------:R-:W-:Y:S01]  /*5470*/  ISETP.GT.AND P4, PT, R3, 0x10, P0 ;  /* 0x000000100300780c */ /* 0x000fe20000784270 */
[----:B------:R-:W-:Y:S01]  /*5480*/  FMUL R71, R71, R23 ;  /* 0x0000001747477220 */ /* 0x000fe20000400000 */
[----:B------:R-:W-:Y:S01]  /*5490*/  F2FP.BF16.F32.PACK_AB R63, RZ, R63 ;  /* 0x0000003fff3f723e */ /* 0x000fe200000010ff */
[----:B------:R-:W-:Y:S01]  /*54a0*/  @P3 STG.E.U16 desc[UR54][R6.64+0x12], R61 ;  /* 0x0000123d06003986 */ /* 0x000fe2000c101536 */
[----:B------:R-:W-:Y:S01]  /*54b0*/  ISETP.GT.AND P3, PT, R3, 0x11, P0 ;  /* 0x000000110300780c */ /* 0x000fe20000764270 */
[----:B------:R-:W-:Y:S01]  /*54c0*/  FMUL R40, R40, R23 ;  /* 0x0000001728287220 */ /* 0x000fe20000400000 */
[----:B------:R-:W-:Y:S01]  /*54d0*/  F2FP.BF16.F32.PACK_AB R64, RZ, R64 ;  /* 0x00000040ff40723e */ /* 0x000fe200000010ff */
[----:B------:R-:W-:Y:S01]  /*54e0*/  @P2 STG.E.U16 desc[UR54][R8.64+0x10], R62 ;  /* 0x0000103e08002986 */ /* 0x000fe2000c101536 */
[----:B------:R-:W-:Y:S01]  /*54f0*/  F2FP.BF16.F32.PACK_AB R65, RZ, R65 ;  /* 0x00000041ff41723e */ /* 0x000fe200000010ff */
[-C--:B------:R-:W-:Y:S01]  /*5500*/  FMUL R41, R41, R23.reuse ;  /* 0x0000001729297220 */ /* 0x080fe20000400000 */
[C---:B------:R-:W-:Y:S01]  /*5510*/  ISETP.GT.AND P2, PT, R3.reuse, 0x10, P1 ;  /* 0x000000100300780c */ /* 0x040fe20000f44270 */
[----:B------:R-:W-:Y:S01]  /*5520*/  @P5 STG.E.U16 desc[UR54][R8.64+0x12], R63 ;  /* 0x0000123f08005986 */ /* 0x000fe2000c101536 */
[----:B------:R-:W-:Y:S01]  /*5530*/  F2FP.BF16.F32.PACK_AB R66, RZ, R66 ;  /* 0x00000042ff42723e */ /* 0x000fe200000010ff */
[----:B------:R-:W-:Y:S01]  /*5540*/  FMUL R42, R42, R23 ;  /* 0x000000172a2a7220 */ /* 0x000fe20000400000 */
[----:B------:R-:W-:Y:S01]  /*5550*/  F2FP.BF16.F32.PACK_AB R67, RZ, R67 ;  /* 0x00000043ff43723e */ /* 0x000fe200000010ff */
[----:B------:R-:W-:Y:S01]  /*5560*/  @P4 STG.E.U16 desc[UR54][R6.64+0x20], R64 ;  /* 0x0000204006004986 */ /* 0x000fe2000c101536 */
[----:B------:R-:W-:Y:S01]  /*5570*/  ISETP.GT.AND P4, PT, R3, 0x11, P1 ;  /* 0x000000110300780c */ /* 0x000fe20000f84270 */
[-C--:B------:R-:W-:Y:S01]  /*5580*/  FMUL R43, R43, R23.reuse ;  /* 0x000000172b2b7220 */ /* 0x080fe20000400000 */
[----:B------:R-:W-:Y:S01]  /*5590*/  F2FP.BF16.F32.PACK_AB R68, RZ, R68 ;  /* 0x00000044ff44723e */ /* 0x000fe200000010ff */
[----:B------:R-:W-:Y:S01]  /*55a0*/  @P3 STG.E.U16 desc[UR54][R6.64+0x22], R65 ;  /* 0x0000224106003986 */ /* 0x000fe2000c101536 */
[C---:B------:R-:W-:Y:S01]  /*55b0*/  ISETP.GT.AND P3, PT, R3.reuse, 0x18, P0 ;  /* 0x000000180300780c */ /* 0x040fe20000764270 */
[----:B------:R-:W-:Y:S01]  /*55c0*/  FMUL R44, R44, R23 ;  /* 0x000000172c2c7220 */ /* 0x000fe20000400000 */
[----:B------:R-:W-:Y:S01]  /*55d0*/  ISETP.GT.AND P0, PT, R3, 0x19, P0 ;  /* 0x000000190300780c */ /* 0x000fe20000704270 */
[----:B------:R-:W-:Y:S01]  /*55e0*/  @P2 STG.E.U16 desc[UR54][R8.64+0x20], R66 ;  /* 0x0000204208002986 */ /* 0x000fe2000c101536 */
[----:B------:R-:W-:Y:S01]  /*55f0*/  F2FP.BF16.F32.PACK_AB R69, RZ, R69 ;  /* 0x00000045ff45723e */ /* 0x000fe200000010ff */
[-C--:B------:R-:W-:Y:S01]  /*5600*/  FMUL R45, R45, R23.reuse ;  /* 0x000000172d2d7220 */ /* 0x080fe20000400000 */
[----:B------:R-:W-:Y:S01]  /*5610*/  ISETP.GT.AND P2, PT, R4, 0x80, PT ;  /* 0x000000800400780c */ /* 0x000fe20003f44270 */
[-C--:B------:R-:W-:Y:S01]  /*5620*/  FMUL R46, R46, R23.reuse ;  /* 0x000000172e2e7220 */ /* 0x080fe20000400000 */
[----:B------:R-:W-:Y:S01]  /*5630*/  F2FP.BF16.F32.PACK_AB R70, RZ, R70 ;  /* 0x00000046ff46723e */ /* 0x000fe200000010ff */
[----:B------:R-:W-:Y:S01]  /*5640*/  @P4 STG.E.U16 desc[UR54][R8.64+0x22], R67 ;  /* 0x0000224308004986 */ /* 0x000fe2000c101536 */
[----:B------:R-:W-:Y:S01]  /*5650*/  ISETP.GT.AND P4, PT, R3, 0x18, P1 ;  /* 0x000000180300780c */ /* 0x000fe20000f84270 */
[----:B------:R-:W-:Y:S01]  /*5660*/  FMUL R47, R47, R23 ;  /* 0x000000172f2f7220 */ /* 0x000fe20000400000 */
[C---:B------:R-:W-:Y:S01]  /*5670*/  ISETP.GT.AND P1, PT, R3.reuse, 0x19, P1 ;  /* 0x000000190300780c */ /* 0x040fe20000f24270 */
[----:B------:R-:W-:Y:S01]  /*5680*/  @P3 STG.E.U16 desc[UR54][R6.64+0x30], R68 ;  /* 0x0000304406003986 */ /* 0x000fe2000c101536 */
[----:B------:R-:W-:Y:S01]  /*5690*/  IADD3 R10, P3, R6, R75, RZ ;  /* 0x0000004b060a7210 */ /* 0x000fe20007f7e0ff */
[----:B------:R-:W-:Y:S01]  /*56a0*/  FMUL R48, R48, R23 ;  /* 0x0000001730307220 */ /* 0x000fe20000400000 */
[----:B------:R-:W-:Y:S01]  /*56b0*/  F2FP.BF16.F32.PACK_AB R71, RZ, R71 ;  /* 0x00000047ff47723e */ /* 0x000fe200000010ff */
[----:B------:R-:W-:Y:S01]  /*56c0*/  @P0 STG.E.U16 desc[UR54][R6.64+0x32], R69 ;  /* 0x0000324506000986 */ /* 0x000fe2000c101536 */
[----:B------:R-:W-:Y:S01]  /*56d0*/  ISETP.GT.AND P0, PT, R3, RZ, P2 ;  /* 0x000000ff0300720c */ /* 0x000fe20001704270 */
[--C-:B------:R-:W-:Y:S01]  /*56e0*/  IMAD.X R11, R7, 0x1, R77.reuse, P3 ;  /* 0x00000001070b7824 */ /* 0x100fe200018e064d */
[----:B------:R-:W-:Y:S01]  /*56f0*/  F2FP.BF16.F32.PACK_AB R40, RZ, R40 ;  /* 0x00000028ff28723e */ /* 0x000fe200000010ff */
[-C--:B------:R-:W-:Y:S01]  /*5700*/  FMUL R49, R49, R23.reuse ;  /* 0x0000001731317220 */ /* 0x080fe20000400000 */
[----:B------:R-:W-:Y:S01]  /*5710*/  ISETP.GT.AND P3, PT, R4, 0x88, PT ;  /* 0x000000880400780c */ /* 0x000fe20003f64270 */
[----:B------:R-:W-:Y:S01]  /*5720*/  @P4 STG.E.U16 desc[UR54][R8.64+0x30], R70 ;  /* 0x0000304608004986 */ /* 0x000fe2000c101536 */
[----:B------:R-:W-:Y:S01]  /*5730*/  IADD3 R14, P4, R6, R84, RZ ;  /* 0x00000054060e7210 */ /* 0x000fe20007f9e0ff */
[----:B------:R-:W-:Y:S01]  /*5740*/  FMUL R50, R50, R23 ;  /* 0x0000001732327220 */ /* 0x000fe20000400000 */
[----:B------:R-:W-:Y:S01]  /*5750*/  IADD3 R12, P5, R8, R75, RZ ;  /* 0x0000004b080c7210 */ /* 0x000fe20007fbe0ff */
[----:B------:R-:W-:Y:S01]  /*5760*/  @P1 STG.E.U16 desc[UR54][R8.64+0x32], R71 ;  /* 0x0000324708001986 */ /* 0x000fe2000c101536 */
[----:B------:R-:W-:Y:S01]  /*5770*/  ISETP.GT.AND P1, PT, R3, 0x1, P2 ;  /* 0x000000010300780c */ /* 0x000fe20001724270 */
[--C-:B------:R-:W-:Y:S01]  /*5780*/  IMAD.X R15, R7, 0x1, R77.reuse, P4 ;  /* 0x00000001070f7824 */ /* 0x100fe200020e064d */
[----:B------:R-:W-:Y:S01]  /*5790*/  F2FP.BF16.F32.PACK_AB R41, RZ, R41 ;  /* 0x00000029ff29723e */ /* 0x000fe200000010ff */
[----:B------:R0:W-:Y:S01]  /*57a0*/  @P0 STG.E.U16 desc[UR54][R10.64], R40 ;  /* 0x000000280a000986 */ /* 0x0001e2000c101536 */
[----:B------:R-:W-:Y:S01]  /*57b0*/  ISETP.GT.AND P0, PT, R3, RZ, P3 ;  /* 0x000000ff0300720c */ /* 0x000fe20001f04270 */
[--C-:B------:R-:W-:Y:S01]  /*57c0*/  IMAD.X R13, R9, 0x1, R77.reuse, P5 ;  /* 0x00000001090d7824 */ /* 0x100fe200028e064d */
[----:B------:R-:W-:Y:S01]  /*57d0*/  F2FP.BF16.F32.PACK_AB R42, RZ, R42 ;  /* 0x0000002aff2a723e */ /* 0x000fe200000010ff */
[-C--:B------:R-:W-:Y:S01]  /*57e0*/  FMUL R51, R51, R23.reuse ;  /* 0x0000001733337220 */ /* 0x080fe20000400000 */
[----:B------:R-:W-:Y:S01]  /*57f0*/  ISETP.GT.AND P4, PT, R3, 0x1, P3 ;  /* 0x000000010300780c */ /* 0x000fe20001f84270 */
[----:B------:R-:W-:Y:S01]  /*5800*/  FMUL R52, R52, R23 ;  /* 0x0000001734347220 */ /* 0x000fe20000400000 */
[----:B------:R-:W-:Y:S01]  /*5810*/  F2FP.BF16.F32.PACK_AB R43, RZ, R43 ;  /* 0x0000002bff2b723e */ /* 0x000fe200000010ff */
[-C--:B------:R-:W-:Y:S01]  /*5820*/  FMUL R53, R53, R23.reuse ;  /* 0x0000001735357220 */ /* 0x080fe20000400000 */
[----:B------:R-:W-:Y:S01]  /*5830*/  F2FP.BF16.F32.PACK_AB R44, RZ, R44 ;  /* 0x0000002cff2c723e */ /* 0x000fe200000010ff */
[----:B------:R1:W-:Y:S01]  /*5840*/  @P1 STG.E.U16 desc[UR54][R14.64], R41 ;  /* 0x000000290e001986 */ /* 0x0003e2000c101536 */
[----:B------:R-:W-:Y:S01]  /*5850*/  IADD3 R20, P1, R8, R84, RZ ;  /* 0x0000005408147210 */ /* 0x000fe20007f3e0ff */
[----:B------:R-:W-:Y:S01]  /*5860*/  FMUL R54, R54, R23 ;  /* 0x0000001736367220 */ /* 0x000fe20000400000 */
[----:B0-----:R-:W-:Y:S01]  /*5870*/  IADD3 R40, P5, R6, R86, RZ ;  /* 0x0000005606287210 */ /* 0x001fe20007fbe0ff */
[----:B------:R-:W-:Y:S01]  /*5880*/  @P0 STG.E.U16 desc[UR54][R12.64], R42 ;  /* 0x0000002a0c000986 */ /* 0x000fe2000c101536 */
[----:B------:R-:W-:Y:S01]  /*5890*/  ISETP.GT.AND P0, PT, R3, 0x8, P2 ;  /* 0x000000080300780c */ /* 0x000fe20001704270 */
[--C-:B------:R-:W-:Y:S01]  /*58a0*/  IMAD.X R21, R9, 0x1, R77.reuse, P1 ;  /* 0x0000000109157824 */ /* 0x100fe200008e064d */
[----:B------:R-:W-:Y:S01]  /*58b0*/  F2FP.BF16.F32.PACK_AB R45, RZ, R45 ;  /* 0x0000002dff2d723e */ /* 0x000fe200000010ff */
[-C--:B------:R-:W-:Y:S01]  /*58c0*/  FMUL R55, R55, R23.reuse ;  /* 0x0000001737377220 */ /* 0x080fe20000400000 */
[----:B------:R-:W-:Y:S01]  /*58d0*/  F2FP.BF16.F32.PACK_AB R46, RZ, R46 ;  /* 0x0000002eff2e723e */ /* 0x000fe200000010ff */
[----:B------:R-:W-:Y:S01]  /*58e0*/  FMUL R24, R24, R23 ;  /* 0x0000001718187220 */ /* 0x000fe20000400000 */
[----:B------:R0:W-:Y:S01]  /*58f0*/  @P4 STG.E.U16 desc[UR54][R20.64], R43 ;  /* 0x0000002b14004986 */ /* 0x0001e2000c101536 */
[----:B-1----:R-:W-:Y:S01]  /*5900*/  IADD3 R14, P1, R6, R85, RZ ;  /* 0x00000055060e7210 */ /* 0x002fe20007f3e0ff */
[--C-:B------:R-:W-:Y:S01]  /*5910*/  IMAD.X R41, R7, 0x1, R77.reuse, P5 ;  /* 0x0000000107297824 */ /* 0x100fe200028e064d */
[----:B------:R-:W-:Y:S01]  /*5920*/  ISETP.GT.AND P4, PT, R3, 0x9, P2 ;  /* 0x000000090300780c */ /* 0x000fe20001784270 */
[----:B------:R-:W-:Y:S01]  /*5930*/  FMUL R25, R25, R23 ;  /* 0x0000001719197220 */ /* 0x000fe20000400000 */
[----:B------:R-:W-:Y:S01]  /*5940*/  F2FP.BF16.F32.PACK_AB R47, RZ, R47 ;  /* 0x0000002fff2f723e */ /* 0x000fe200000010ff */
[--C-:B------:R-:W-:Y:S01]  /*5950*/  IMAD.X R15, R7, 0x1, R77.reuse, P1 ;  /* 0x00000001070f7824 */ /* 0x100fe200008e064d */
[----:B------:R-:W-:Y:S01]  /*5960*/  ISETP.GT.AND P1, PT, R3, 0x8, P3 ;  /* 0x000000080300780c */ /* 0x000fe20001f24270 */
[-C--:B------:R-:W-:Y:S01]  /*5970*/  FMUL R26, R26, R23.reuse ;  /* 0x000000171a1a7220 */ /* 0x080fe20000400000 */
[----:B------:R-:W-:Y:S01]  /*5980*/  F2FP.BF16.F32.PACK_AB R48, RZ, R48 ;  /* 0x00000030ff30723e */ /* 0x000fe200000010ff */
[----:B------:R-:W-:Y:S01]  /*5990*/  FMUL R27, R27, R23 ;  /* 0x000000171b1b7220 */ /* 0x000fe20000400000 */
[----:B------:R1:W-:Y:S01]  /*59a0*/  @P0 STG.E.U16 desc[UR54][R14.64], R44 ;  /* 0x0000002c0e000986 */ /* 0x0003e2000c101536 */
[----:B0-----:R-:W-:Y:S01]  /*59b0*/  IADD3 R20, P0, R8, R85, RZ ;  /* 0x0000005508147210 */ /* 0x001fe20007f1e0ff */
[----:B------:R-:W-:Y:S01]  /*59c0*/  FMUL R28, R28, R23 ;  /* 0x000000171c1c7220 */ /* 0x000fe20000400000 */
[----:B------:R-:W-:Y:S01]  /*59d0*/  F2FP.BF16.F32.PACK_AB R49, RZ, R49 ;  /* 0x00000031ff31723e */ /* 0x000fe200000010ff */
[-C--:B------:R-:W-:Y:S01]  /*59e0*/  FMUL R29, R29, R23.reuse ;  /* 0x000000171d1d7220 */ /* 0x080fe20000400000 */
[----:B------:R0:W-:Y:S01]  /*59f0*/  @P4 STG.E.U16 desc[UR54][R40.64], R45 ;  /* 0x0000002d28004986 */ /* 0x0001e2000c101536 */
[--C-:B------:R-:W-:Y:S01]  /*5a00*/  IMAD.X R21, R9, 0x1, R77.reuse, P0 ;  /* 0x0000000109157824 */ /* 0x100fe200000e064d */
[C---:B------:R-:W-:Y:S01]  /*5a10*/  ISETP.GT.AND P0, PT, R3.reuse, 0x9, P3 ;  /* 0x000000090300780c */ /* 0x040fe20001f04270 */
[-C--:B------:R-:W-:Y:S01]  /*5a20*/  FMUL R30, R30, R23.reuse ;  /* 0x000000171e1e7220 */ /* 0x080fe20000400000 */
[----:B------:R-:W-:Y:S01]  /*5a30*/  ISETP.GT.AND P4, PT, R3, 0x10, P2 ;  /* 0x000000100300780c */ /* 0x000fe20001784270 */
[-C--:B------:R-:W-:Y:S01]  /*5a40*/  FMUL R31, R31, R23.reuse ;  /* 0x000000171f1f7220 */ /* 0x080fe20000400000 */
[----:B------:R2:W-:Y:S01]  /*5a50*/  @P1 STG.E.U16 desc[UR54][R20.64], R46 ;  /* 0x0000002e14001986 */ /* 0x0005e2000c101536 */
[----:B-1----:R-:W-:Y:S01]  /*5a60*/  IADD3 R14, P1, R8, R86, RZ ;  /* 0x00000056080e7210 */ /* 0x002fe20007f3e0ff */
[-C--:B------:R-:W-:Y:S01]  /*5a70*/  FMUL R32, R32, R23.reuse ;  /* 0x0000001720207220 */ /* 0x080fe20000400000 */
[----:B------:R-:W-:Y:S01]  /*5a80*/  F2FP.BF16.F32.PACK_AB R50, RZ, R50 ;  /* 0x00000032ff32723e */ /* 0x000fe200000010ff */
[----:B------:R-:W-:Y:S01]  /*5a90*/  FMUL R33, R33, R23 ;  /* 0x0000001721217220 */ /* 0x000fe20000400000 */
[----:B------:R-:W-:Y:S01]  /*5aa0*/  F2FP.BF16.F32.PACK_AB R51, RZ, R51 ;  /* 0x00000033ff33723e */ /* 0x000fe200000010ff */
[--C-:B------:R-:W-:Y:S01]  /*5ab0*/  IMAD.X R15, R9, 0x1, R77.reuse, P1 ;  /* 0x00000001090f7824 */ /* 0x100fe200008e064d */
[----:B------:R-:W-:Y:S01]  /*5ac0*/  ISETP.GT.AND P1, PT, R3, 0x11, P2 ;  /* 0x000000110300780c */ /* 0x000fe20001724270 */
[----:B------:R-:W-:Y:S01]  /*5ad0*/  FMUL R34, R34, R23 ;  /* 0x0000001722227220 */ /* 0x000fe20000400000 */
[C---:B0-----:R-:W-:Y:S01]  /*5ae0*/  IADD3 R40, P5, R6.reuse, R87, RZ ;  /* 0x0000005706287210 */ /* 0x041fe20007fbe0ff */
[-C--:B------:R-:W-:Y:S01]  /*5af0*/  FMUL R35, R35, R23.reuse ;  /* 0x0000001723237220 */ /* 0x080fe20000400000 */
[----:B------:R0:W-:Y:S01]  /*5b00*/  @P0 STG.E.U16 desc[UR54][R14.64], R47 ;  /* 0x0000002f0e000986 */ /* 0x0001e2000c101536 */
[----:B--2---:R-:W-:Y:S01]  /*5b10*/  IADD3 R20, P0, R6, R88, RZ ;  /* 0x0000005806147210 */ /* 0x004fe20007f1e0ff */
[-C--:B------:R-:W-:Y:S01]  /*5b20*/  FMUL R36, R36, R23.reuse ;  /* 0x0000001724247220 */ /* 0x080fe20000400000 */
[--C-:B------:R-:W-:Y:S01]  /*5b30*/  IMAD.X R41, R7, 0x1, R77.reuse, P5 ;  /* 0x0000000107297824 */ /* 0x100fe200028e064d */
[----:B------:R-:W-:Y:S01]  /*5b40*/  F2FP.BF16.F32.PACK_AB R52, RZ, R52 ;  /* 0x00000034ff34723e */ /* 0x000fe200000010ff */
[----:B------:R-:W-:Y:S01]  /*5b50*/  FMUL R37, R37, R23 ;  /* 0x0000001725257220 */ /* 0x000fe20000400000 */
[----:B------:R-:W-:Y:S01]  /*5b60*/  IMAD.X R21, R7, 0x1, R77, P0 ;  /* 0x0000000107157824 */ /* 0x000fe200000e064d */
[----:B------:R-:W-:Y:S01]  /*5b70*/  ISETP.GT.AND P0, PT, R3, 0x10, P3 ;  /* 0x000000100300780c */ /* 0x000fe20001f04270 */
[----:B------:R1:W-:Y:S01]  /*5b80*/  @P4 STG.E.U16 desc[UR54][R40.64], R48 ;  /* 0x0000003028004986 */ /* 0x0003e2000c101536 */
[----:B------:R-:W-:Y:S01]  /*5b90*/  F2FP.BF16.F32.PACK_AB R53, RZ, R53 ;  /* 0x00000035ff35723e */ /* 0x000fe200000010ff */
[----:B------:R-:W-:Y:S01]  /*5ba0*/  FMUL R38, R38, R23 ;  /* 0x0000001726267220 */ /* 0x000fe20000400000 */
[----:B------:R-:W-:Y:S01]  /*5bb0*/  F2FP.BF16.F32.PACK_AB R54, RZ, R54 ;  /* 0x00000036ff36723e */ /* 0x000fe200000010ff */
[----:B------:R2:W-:Y:S01]  /*5bc0*/  @P1 STG.E.U16 desc[UR54][R20.64], R49 ;  /* 0x0000003114001986 */ /* 0x0005e2000c101536 */
[----:B0-----:R-:W-:Y:S01]  /*5bd0*/  IADD3 R14, P4, R8, R87, RZ ;  /* 0x00000057080e7210 */ /* 0x001fe20007f9e0ff */
[----:B------:R-:W-:Y:S01]  /*5be0*/  FMUL R39, R39, R23 ;  /* 0x0000001727277220 */ /* 0x000fe20000400000 */
[----:B------:R-:W-:-:S02]  /*5bf0*/  ISETP.GT.AND P1, PT, R3, 0x11, P3 ;  /* 0x000000110300780c */ /* 0x000fc40001f24270 */
[----:B------:R-:W-:Y:S01]  /*5c00*/  F2FP.BF16.F32.PACK_AB R55, RZ, R55 ;  /* 0x00000037ff37723e */ /* 0x000fe200000010ff */
[--C-:B------:R-:W-:Y:S01]  /*5c10*/  IMAD.X R15, R9, 0x1, R77.reuse, P4 ;  /* 0x00000001090f7824 */ /* 0x100fe200020e064d */
[C---:B------:R-:W-:Y:S02]  /*5c20*/  ISETP.GT.AND P4, PT, R3.reuse, 0x18, P2 ;  /* 0x000000180300780c */ /* 0x040fe40001784270 */
[----:B-1----:R-:W-:Y:S02]  /*5c30*/  IADD3 R40, P5, R8, R88, RZ ;  /* 0x0000005808287210 */ /* 0x002fe40007fbe0ff */
[----:B------:R0:W-:Y:S01]  /*5c40*/  @P0 STG.E.U16 desc[UR54][R14.64], R50 ;  /* 0x000000320e000986 */ /* 0x0001e2000c101536 */
[----:B------:R-:W-:Y:S02]  /*5c50*/  ISETP.GT.AND P2, PT, R3, 0x19, P2 ;  /* 0x000000190300780c */ /* 0x000fe40001744270 */
[----:B------:R-:W-:Y:S01]  /*5c60*/  IMAD.X R41, R9, 0x1, R77, P5 ;  /* 0x0000000109297824 */ /* 0x000fe200028e064d */
[----:B--2---:R-:W-:-:S02]  /*5c70*/  IADD3 R20, P5, R6, R89, RZ ;  /* 0x0000005906147210 */ /* 0x004fc40007fbe0ff */
[C---:B------:R-:W-:Y:S02]  /*5c80*/  ISETP.GT.AND P0, PT, R4.reuse, 0x108, PT ;  /* 0x000001080400780c */ /* 0x040fe40003f04270 */
[----:B------:R-:W-:Y:S01]  /*5c90*/  @P1 STG.E.U16 desc[UR54][R40.64], R51 ;  /* 0x0000003328001986 */ /* 0x000fe2000c101536 */
[--C-:B------:R-:W-:Y:S01]  /*5ca0*/  IMAD.X R21, R7, 0x1, R77.reuse, P5 ;  /* 0x0000000107157824 */ /* 0x100fe200028e064d */
[----:B------:R-:W-:Y:S02]  /*5cb0*/  ISETP.GT.AND P1, PT, R4, 0x100, PT ;  /* 0x000001000400780c */ /* 0x000fe40003f24270 */
[----:B------:R-:W-:Y:S02]  /*5cc0*/  IADD3 R4, P5, R6, R90, RZ ;  /* 0x0000005a06047210 */ /* 0x000fe40007fbe0ff */
[----:B------:R-:W-:Y:S01]  /*5cd0*/  @P4 STG.E.U16 desc[UR54][R20.64], R52 ;  /* 0x0000003414004986 */ /* 0x000fe2000c101536 */
[----:B------:R-:W-:Y:S02]  /*5ce0*/  ISETP.GT.AND P4, PT, R3, 0x18, P3 ;  /* 0x000000180300780c */ /* 0x000fe40001f84270 */
[----:B------:R-:W-:Y:S01]  /*5cf0*/  IMAD.X R5, R7, 0x1, R77, P5 ;  /* 0x0000000107057824 */ /* 0x000fe200028e064d */
[----:B------:R-:W-:-:S02]  /*5d00*/  IADD3 R6, P5, R8, R89, RZ ;  /* 0x0000005908067210 */ /* 0x000fc40007fbe0ff */
[----:B------:R-:W-:Y:S02]  /*5d10*/  ISETP.GT.AND P3, PT, R3, 0x19, P3 ;  /* 0x000000190300780c */ /* 0x000fe40001f64270 */
[----:B------:R1:W-:Y:S01]  /*5d20*/  @P2 STG.E.U16 desc[UR54][R4.64], R53 ;  /* 0x0000003504002986 */ /* 0x0003e2000c101536 */
[--C-:B------:R-:W-:Y:S01]  /*5d30*/  IMAD.X R7, R9, 0x1, R77.reuse, P5 ;  /* 0x0000000109077824 */ /* 0x100fe200028e064d */
[----:B------:R-:W-:Y:S02]  /*5d40*/  IADD3 R8, P2, R8, R90, RZ ;  /* 0x0000005a08087210 */ /* 0x000fe40007f5e0ff */
[----:B0-----:R-:W-:Y:S02]  /*5d50*/  IADD3 R14, P5, R10, R75, RZ ;  /* 0x0000004b0a0e7210 */ /* 0x001fe40007fbe0ff */
[----:B------:R0:W-:Y:S01]  /*5d60*/  @P4 STG.E.U16 desc[UR54][R6.64], R54 ;  /* 0x0000003606004986 */ /* 0x0001e2000c101536 */
[----:B------:R-:W-:Y:S01]  /*5d70*/  ISETP.GT.AND P4, PT, R3, RZ, P1 ;  /* 0x000000ff0300720c */ /* 0x000fe20000f84270 */
[--C-:B------:R-:W-:Y:S01]  /*5d80*/  IMAD.X R9, R9, 0x1, R77.reuse, P2 ;  /* 0x0000000109097824 */ /* 0x100fe200010e064d */
[----:B------:R-:W-:Y:S01]  /*5d90*/  ISETP.GT.AND P2, PT, R3, 0x1, P1 ;  /* 0x000000010300780c */ /* 0x000fe20000f44270 */
[----:B------:R-:W-:Y:S01]  /*5da0*/  IMAD.X R15, R11, 0x1, R77, P5 ;  /* 0x000000010b0f7824 */ /* 0x000fe200028e064d */
[----:B------:R-:W-:-:S02]  /*5db0*/  F2FP.BF16.F32.PACK_AB R24, RZ, R24 ;  /* 0x00000018ff18723e */ /* 0x000fc400000010ff */
[-C--:B-1----:R-:W-:Y:S01]  /*5dc0*/  IADD3 R4, P5, R10, R84.reuse, RZ ;  /* 0x000000540a047210 */ /* 0x082fe20007fbe0ff */
[----:B------:R-:W-:Y:S01]  /*5dd0*/  @P3 STG.E.U16 desc[UR54][R8.64], R55 ;  /* 0x0000003708003986 */ /* 0x000fe2000c101536 */
[----:B------:R-:W-:Y:S02]  /*5de0*/  F2FP.BF16.F32.PACK_AB R25, RZ, R25 ;  /* 0x00000019ff19723e */ /* 0x000fe400000010ff */
[----:B------:R-:W-:Y:S01]  /*5df0*/  ISETP.GT.AND P3, PT, R3, 0x1, P0 ;  /* 0x000000010300780c */ /* 0x000fe20000764270 */
[--C-:B------:R-:W-:Y:S01]  /*5e00*/  IMAD.X R5, R11, 0x1, R77.reuse, P5 ;  /* 0x000000010b057824 */ /* 0x100fe200028e064d */
[C---:B0-----:R-:W-:Y:S01]  /*5e10*/  IADD3 R6, P5, R12.reuse, R75, RZ ;  /* 0x0000004b0c067210 */ /* 0x041fe20007fbe0ff */
[----:B------:R-:W-:Y:S01]  /*5e20*/  @P4 STG.E.U16 desc[UR54][R14.64], R24 ;  /* 0x000000180e004986 */ /* 0x000fe2000c101536 */
[----:B------:R-:W-:Y:S02]  /*5e30*/  IADD3 R20, P4, R12, R84, RZ ;  /* 0x000000540c147210 */ /* 0x000fe40007f9e0ff */
[----:B------:R-:W-:Y:S01]  /*5e40*/  F2FP.BF16.F32.PACK_AB R26, RZ, R26 ;  /* 0x0000001aff1a723e */ /* 0x000fe200000010ff */
[----:B------:R0:W-:Y:S01]  /*5e50*/  @P2 STG.E.U16 desc[UR54][R4.64], R25 ;  /* 0x0000001904002986 */ /* 0x0001e2000c101536 */
[----:B------:R-:W-:Y:S01]  /*5e60*/  ISETP.GT.AND P2, PT, R3, RZ, P0 ;  /* 0x000000ff0300720c */ /* 0x000fe20000744270 */
[--C-:B------:R-:W-:Y:S01]  /*5e70*/  IMAD.X R7, R13, 0x1, R77.reuse, P5 ;  /* 0x000000010d077824 */ /* 0x100fe200028e064d */
[----:B------:R-:W-:Y:S01]  /*5e80*/  ISETP.GT.AND P5, PT, R3, 0x8, P1 ;  /* 0x000000080300780c */ /* 0x000fe20000fa4270 */
[----:B------:R-:W-:Y:S01]  /*5e90*/  IMAD.X R21, R13, 0x1, R77, P4 ;  /* 0x000000010d157824 */ /* 0x000fe200020e064d */
[----:B------:R-:W-:-:S02]  /*5ea0*/  F2FP.BF16.F32.PACK_AB R27, RZ, R27 ;  /* 0x0000001bff1b723e */ /* 0x000fc400000010ff */
[----:B------:R-:W-:Y:S02]  /*5eb0*/  F2FP.BF16.F32.PACK_AB R28, RZ, R28 ;  /* 0x0000001cff1c723e */ /* 0x000fe400000010ff */
[----:B------:R-:W-:Y:S02]  /*5ec0*/  F2FP.BF16.F32.PACK_AB R29, RZ, R29 ;  /* 0x0000001dff1d723e */ /* 0x000fe400000010ff */
[----:B------:R-:W-:Y:S02]  /*5ed0*/  F2FP.BF16.F32.PACK_AB R30, RZ, R30 ;  /* 0x0000001eff1e723e */ /* 0x000fe400000010ff */
[C---:B0-----:R-:W-:Y:S01]  /*5ee0*/  IADD3 R4, P4, R10.reuse, R85, RZ ;  /* 0x000000550a047210 */ /* 0x041fe20007f9e0ff */
[----:B------:R-:W-:Y:S01]  /*5ef0*/  @P2 STG.E.U16 desc[UR54][R6.64], R26 ;  /* 0x0000001a06002986 */ /* 0x000fe2000c101536 */
[----:B------:R-:W-:Y:S02]  /*5f00*/  ISETP.GT.AND P2, PT, R3, 0x8, P0 ;  /* 0x000000080300780c */ /* 0x000fe40000744270 */
[----:B------:R-:W-:Y:S01]  /*5f10*/  F2FP.BF16.F32.PACK_AB R31, RZ, R31 ;  /* 0x0000001fff1f723e */ /* 0x000fe200000010ff */
[----:B------:R-:W-:Y:S01]  /*5f20*/  IMAD.X R5, R11, 0x1, R77, P4 ;  /* 0x000000010b057824 */ /* 0x000fe200020e064d */
[----:B------:R-:W-:Y:S01]  /*5f30*/  IADD3 R8, P4, R10, R86, RZ ;  /* 0x000000560a087210 */ /* 0x000fe20007f9e0ff */
[----:B------:R-:W-:Y:S01]  /*5f40*/  @P3 STG.E.U16 desc[UR54][R20.64], R27 ;  /* 0x0000001b14003986 */ /* 0x000fe2000c101536 */
[----:B------:R-:W-:-:S02]  /*5f50*/  ISETP.GT.AND P3, PT, R3, 0x9, P1 ;  /* 0x000000090300780c */ /* 0x000fc40000f64270 */
[----:B------:R-:W-:Y:S01]  /*5f60*/  F2FP.BF16.F32.PACK_AB R32, RZ, R32 ;  /* 0x00000020ff20723e */ /* 0x000fe200000010ff */
[----:B------:R0:W-:Y:S01]  /*5f70*/  @P5 STG.E.U16 desc[UR54][R4.64], R28 ;  /* 0x0000001c04005986 */ /* 0x0001e2000c101536 */
[----:B------:R-:W-:Y:S01]  /*5f80*/  IADD3 R14, P5, R12, R85, RZ ;  /* 0x000000550c0e7210 */ /* 0x000fe20007fbe0ff */
[--C-:B------:R-:W-:Y:S01]  /*5f90*/  IMAD.X R9, R11, 0x1, R77.reuse, P4 ;  /* 0x000000010b097824 */ /* 0x100fe200020e064d */
[----:B------:R-:W-:Y:S02]  /*5fa0*/  ISETP.GT.AND P4, PT, R3, 0x9, P0 ;  /* 0x000000090300780c */ /* 0x000fe40000784270 */
[----:B------:R-:W-:Y:S01]  /*5fb0*/  F2FP.BF16.F32.PACK_AB R33, RZ, R33 ;  /* 0x00000021ff21723e */ /* 0x000fe200000010ff */
[----:B------:R-:W-:Y:S01]  /*5fc0*/  IMAD.X R15, R13, 0x1, R77, P5 ;  /* 0x000000010d0f7824 */ /* 0x000fe200028e064d */
[----:B------:R-:W-:Y:S02]  /*5fd0*/  F2FP.BF16.F32.PACK_AB R34, RZ, R34 ;  /* 0x00000022ff22723e */ /* 0x000fe400000010ff */
[----:B------:R-:W-:Y:S01]  /*5fe0*/  F2FP.BF16.F32.PACK_AB R35, RZ, R35 ;  /* 0x00000023ff23723e */ /* 0x000fe200000010ff */
[----:B------:R-:W-:Y:S01]  /*5ff0*/  @P3 STG.E.U16 desc[UR54][R8.64], R29 ;  /* 0x0000001d08003986 */ /* 0x000fe2000c101536 */
[----:B------:R-:W-:-:S02]  /*6000*/  ISETP.GT.AND P3, PT, R3, 0x11, P1 ;  /* 0x000000110300780c */ /* 0x000fc40000f64270 */
[----:B0-----:R-:W-:Y:S01]  /*6010*/  IADD3 R4, P5, R12, R86, RZ ;  /* 0x000000560c047210 */ /* 0x001fe20007fbe0ff */
[----:B------:R-:W-:Y:S01]  /*6020*/  @P2 STG.E.U16 desc[UR54][R14.64], R30 ;  /* 0x0000001e0e002986 */ /* 0x000fe2000c101536 */
[----:B------:R-:W-:Y:S02]  /*6030*/  ISETP.GT.AND P2, PT, R3, 0x10, P1 ;  /* 0x000000100300780c */ /* 0x000fe40000f44270 */
[----:B------:R-:W-:Y:S01]  /*6040*/  F2FP.BF16.F32.PACK_AB R36, RZ, R36 ;  /* 0x00000024ff24723e */ /* 0x000fe200000010ff */
[--C-:B------:R-:W-:Y:S01]  /*6050*/  IMAD.X R5, R13, 0x1, R77.reuse, P5 ;  /* 0x000000010d057824 */ /* 0x100fe200028e064d */
[C---:B------:R-:W-:Y:S02]  /*6060*/  IADD3 R6, P5, R10.reuse, R87, RZ ;  /* 0x000000570a067210 */ /* 0x040fe40007fbe0ff */
[----:B------:R-:W-:Y:S02]  /*6070*/  F2FP.BF16.F32.PACK_AB R37, RZ, R37 ;  /* 0x00000025ff25723e */ /* 0x000fe400000010ff */
[----:B------:R0:W-:Y:S01]  /*6080*/  @P4 STG.E.U16 desc[UR54][R4.64], R31 ;  /* 0x0000001f04004986 */ /* 0x0001e2000c101536 */
[----:B------:R-:W-:Y:S01]  /*6090*/  IADD3 R20, P4, R10, R88, RZ ;  /* 0x000000580a147210 */ /* 0x000fe20007f9e0ff */
[----:B------:R-:W-:Y:S01]  /*60a0*/  IMAD.X R7, R11, 0x1, R77, P5 ;  /* 0x000000010b077824 */ /* 0x000fe200028e064d */
[----:B------:R-:W-:-:S02]  /*60b0*/  ISETP.GT.AND P5, PT, R3, 0x10, P0 ;  /* 0x000000100300780c */ /* 0x000fc400007a4270 */
[----:B------:R-:W-:Y:S01]  /*60c0*/  F2FP.BF16.F32.PACK_AB R38, RZ, R38 ;  /* 0x00000026ff26723e */ /* 0x000fe200000010ff */
[--C-:B------:R-:W-:Y:S01]  /*60d0*/  IMAD.X R21, R11, 0x1, R77.reuse, P4 ;  /* 0x000000010b157824 */ /* 0x100fe200020e064d */
[----:B------:R-:W-:Y:S01]  /*60e0*/  @P2 STG.E.U16 desc[UR54][R6.64], R32 ;  /* 0x0000002006002986 */ /* 0x000fe2000c101536 */
[C---:B------:R-:W-:Y:S02]  /*60f0*/  ISETP.GT.AND P2, PT, R3.reuse, 0x11, P0 ;  /* 0x000000110300780c */ /* 0x040fe40000744270 */
[----:B------:R-:W-:Y:S01]  /*6100*/  F2FP.BF16.F32.PACK_AB R39, RZ, R39 ;  /* 0x00000027ff27723e */ /* 0x000fe200000010ff */
[----:B------:R-:W-:Y:S01]  /*6110*/  @P3 STG.E.U16 desc[UR54][R20.64], R33 ;  /* 0x0000002114003986 */ /* 0x000fe2000c101536 */
[C---:B0-----:R-:W-:Y:S02]  /*6120*/  IADD3 R4, P4, R12.reuse, R87, RZ ;  /* 0x000000570c047210 */ /* 0x041fe40007f9e0ff */
[C---:B------:R-:W-:Y:S02]  /*6130*/  ISETP.GT.AND P3, PT, R3.reuse, 0x18, P1 ;  /* 0x000000180300780c */ /* 0x040fe40000f64270 */
[----:B------:R-:W-:Y:S01]  /*6140*/  ISETP.GT.AND P1, PT, R3, 0x19, P1 ;  /* 0x000000190300780c */ /* 0x000fe20000f24270 */
[----:B------:R-:W-:Y:S01]  /*6150*/  IMAD.X R5, R13, 0x1, R77, P4 ;  /* 0x000000010d057824 */ /* 0x000fe200020e064d */
[----:B------:R-:W-:-:S04]  /*6160*/  IADD3 R8, P4, R12, R88, RZ ;  /* 0x000000580c087210 */ /* 0x000fc80007f9e0ff */
[----:B------:R0:W-:Y:S01]  /*6170*/  @P5 STG.E.U16 desc[UR54][R4.64], R34 ;  /* 0x0000002204005986 */ /* 0x0001e2000c101536 */
[C---:B------:R-:W-:Y:S01]  /*6180*/  IADD3 R14, P5, R10.reuse, R89, RZ ;  /* 0x000000590a0e7210 */ /* 0x040fe20007fbe0ff */
[--C-:B------:R-:W-:Y:S01]  /*6190*/  IMAD.X R9, R13, 0x1, R77.reuse, P4 ;  /* 0x000000010d097824 */ /* 0x100fe200020e064d */
[C---:B------:R-:W-:Y:S02]  /*61a0*/  ISETP.GT.AND P4, PT, R3.reuse, 0x18, P0 ;  /* 0x000000180300780c */ /* 0x040fe40000784270 */
[----:B------:R-:W-:Y:S01]  /*61b0*/  ISETP.GT.AND P0, PT, R3, 0x19, P0 ;  /* 0x000000190300780c */ /* 0x000fe20000704270 */
[----:B------:R-:W-:Y:S01]  /*61c0*/  IMAD.X R15, R11, 0x1, R77, P5 ;  /* 0x000000010b0f7824 */ /* 0x000fe200028e064d */
[----:B------:R4:W-:Y:S04]  /*61d0*/  @P2 STG.E.U16 desc[UR54][R8.64], R35 ;  /* 0x0000002308002986 */ /* 0x0009e8000c101536 */
[----:B------:R4:W-:Y:S01]  /*61e0*/  @P3 STG.E.U16 desc[UR54][R14.64], R36 ;  /* 0x000000240e003986 */ /* 0x0009e2000c101536 */
[----:B0-----:R-:W-:-:S02]  /*61f0*/  IADD3 R4, P2, R10, R90, RZ ;  /* 0x0000005a0a047210 */ /* 0x001fc40007f5e0ff */
[C---:B------:R-:W-:Y:S02]  /*6200*/  IADD3 R6, P3, R12.reuse, R89, RZ ;  /* 0x000000590c067210 */ /* 0x040fe40007f7e0ff */
[----:B------:R-:W-:Y:S01]  /*6210*/  IADD3 R10, P5, R12, R90, RZ ;  /* 0x0000005a0c0a7210 */ /* 0x000fe20007fbe0ff */
[--C-:B------:R-:W-:Y:S02]  /*6220*/  IMAD.X R5, R11, 0x1, R77.reuse, P2 ;  /* 0x000000010b057824 */ /* 0x100fe400010e064d */
[C-C-:B------:R-:W-:Y:S02]  /*6230*/  IMAD.X R7, R13.reuse, 0x1, R77.reuse, P3 ;  /* 0x000000010d077824 */ /* 0x140fe400018e064d */
[----:B------:R-:W-:Y:S01]  /*6240*/  IMAD.X R11, R13, 0x1, R77, P5 ;  /* 0x000000010d0b7824 */ /* 0x000fe200028e064d */
[----:B------:R4:W-:Y:S04]  /*6250*/  @P1 STG.E.U16 desc[UR54][R4.64], R37 ;  /* 0x0000002504001986 */ /* 0x0009e8000c101536 */
[----:B------:R4:W-:Y:S04]  /*6260*/  @P4 STG.E.U16 desc[UR54][R6.64], R38 ;  /* 0x0000002606004986 */ /* 0x0009e8000c101536 */
[----:B------:R4:W-:Y:S02]  /*6270*/  @P0 STG.E.U16 desc[UR54][R10.64], R39 ;  /* 0x000000270a000986 */ /* 0x0009e4000c101536 */
.L_x_126:
[----:B------:R-:W-:Y:S05]  /*6280*/  BSYNC B0 ;  /* 0x0000000000007941 */ /* 0x000fea0003800000 */
.L_x_32:
[----:B------:R-:W-:Y:S01]  /*6290*/  IADD3 R16, P0, R16, UR52, RZ ;  /* 0x0000003410107c10 */ /* 0x000fe2000ff1e0ff */
[----:B------:R-:W-:Y:S01]  /*62a0*/  ULDC.64 UR4, c[0x0][0x650] ;  /* 0x0001940000047ab9 */ /* 0x000fe20000000a00 */
[----:B------:R-:W-:Y:S01]  /*62b0*/  PRMT R3, RZ, 0x7610, R3 ;  /* 0x00007610ff037816 */ /* 0x000fe20000000003 */
[----:B-----5:R-:W-:Y:S01]  /*62c0*/  IMAD.MOV.U32 R92, RZ, RZ, -0x1 ;  /* 0xffffffffff5c7424 */ /* 0x020fe200078e00ff */
[----:B------:R-:W-:Y:S01]  /*62d0*/  IADD3.X R17, R17, UR38, RZ, P0, !PT ;  /* 0x0000002611117c10 */ /* 0x000fe200087fe4ff */
[----:B------:R-:W-:Y:S01]  /*62e0*/  IMAD.MOV.U32 R93, RZ, RZ, -0x1 ;  /* 0xffffffffff5d7424 */ /* 0x000fe200078e00ff */
[----:B------:R-:W-:-:S04]  /*62f0*/  ISETP.GE.U32.AND P0, PT, R16, UR4, PT ;  /* 0x0000000410007c0c */ /* 0x000fc8000bf06070 */
[----:B------:R-:W-:-:S13]  /*6300*/  ISETP.GE.U32.AND.EX P0, PT, R17, UR5, PT, P0 ;  /* 0x0000000511007c0c */ /* 0x000fda000bf06100 */
[----:B------:R-:W-:Y:S05]  /*6310*/  @P0 BRA `(.L_x_127) ;  /* 0x0000000400500947 */ /* 0x000fea0003800000 */
[----:B----4-:R-:W4:Y:S01]  /*6320*/  LDC.64 R10, c[0x0][0x628] ;  /* 0x00018a00ff0a7b82 */ /* 0x010f220000000a00 */
[----:B------:R-:W0:Y:S01]  /*6330*/  S2R R20, SR_CTAID.X ;  /* 0x0000000000147919 */ /* 0x000e220000002500 */
[----:B------:R-:W-:Y:S02]  /*6340*/  IMAD.MOV.U32 R8, RZ, RZ, R16 ;  /* 0x000000ffff087224 */ /* 0x000fe400078e0010 */
[----:B------:R-:W-:Y:S01]  /*6350*/  IMAD.MOV.U32 R9, RZ, RZ, R17 ;  /* 0x000000ffff097224 */ /* 0x000fe200078e0011 */
[----:B------:R-:W0:Y:S03]  /*6360*/  S2R R21, SR_CTAID.Y ;  /* 0x0000000000157919 */ /* 0x000e260000002600 */
[----:B------:R-:W0:Y:S08]  /*6370*/  LDC R0, c[0x0][0x630] ;  /* 0x00018c00ff007b82 */ /* 0x000e300000000800 */
[----:B------:R-:W0:Y:S01]  /*6380*/  LDC.64 R14, c[0x0][0x620] ;  /* 0x00018800ff0e7b82 */ /* 0x000e220000000a00 */
[----:B----4-:R-:W-:-:S04]  /*6390*/  ISETP.NE.U32.AND P0, PT, R10, RZ, PT ;  /* 0x000000ff0a00720c */ /* 0x010fc80003f05070 */
[----:B------:R-:W-:-:S13]  /*63a0*/  ISETP.NE.AND.EX P0, PT, R11, RZ, PT, P0 ;  /* 0x000000ff0b00720c */ /* 0x000fda0003f05300 */
[----:B0-----:R-:W-:Y:S05]  /*63b0*/  @!P0 BRA `(.L_x_128) ;  /* 0x0000000000288947 */ /* 0x001fea0003800000 */
[----:B------:R-:W0:Y:S02]  /*63c0*/  LDC R3, c[0x0][0x634] ;  /* 0x00018d00ff037b82 */ /* 0x000e240000000800 */
[----:B0-----:R-:W-:-:S05]  /*63d0*/  IADD3 R3, P0, R16, R3, RZ ;  /* 0x0000000310037210 */ /* 0x001fca0007f1e0ff */
[----:B------:R-:W-:-:S04]  /*63e0*/  IMAD.X R13, RZ, RZ, R17, P0 ;  /* 0x000000ffff0d7224 */ /* 0x000fc800000e0611 */
[----:B--2---:R-:W-:-:S04]  /*63f0*/  IMAD.WIDE.U32 R4, R13, R10, RZ ;  /* 0x0000000a0d047225 */ /* 0x004fc800078e00ff */
[----:B------:R-:W-:-:S04]  /*6400*/  IMAD.WIDE.U32 R6, P0, R3, R11, R4 ;  /* 0x0000000b03067225 */ /* 0x000fc80007800004 */
[----:B------:R-:W-:-:S04]  /*6410*/  IMAD.WIDE.U32 R4, R3, R10, RZ ;  /* 0x0000000a03047225 */ /* 0x000fc800078e00ff */
[----:B------:R-:W-:Y:S01]  /*6420*/  IMAD.X R9, RZ, RZ, RZ, P0 ;  /* 0x000000ffff097224 */ /* 0x000fe200000e06ff */
[----:B------:R-:W-:Y:S01]  /*6430*/  IADD3 RZ, P0, R5, R6, RZ ;  /* 0x0000000605ff7210 */ /* 0x000fe20007f1e0ff */
[----:B------:R-:W-:-:S04]  /*6440*/  IMAD.MOV.U32 R8, RZ, RZ, R7 ;  /* 0x000000ffff087224 */ /* 0x000fc800078e0007 */
[----:B------:R-:W-:-:S08]  /*6450*/  IMAD.WIDE.U32.X R8, R13, R11, R8, P0 ;  /* 0x0000000b0d087225 */ /* 0x000fd000000e0408 */
.L_x_128:
[----:B------:R-:W0:Y:S01]  /*6460*/  LDC.64 R28, c[0x0][0x640] ;  /* 0x00019000ff1c7b82 */ /* 0x000e220000000a00 */
[-CC-:B------:R-:W-:Y:S01]  /*6470*/  SHF.R.U64 R93, R8, R0.reuse, R9.reuse ;  /* 0x00000000085d7219 */ /* 0x180fe20000001209 */
[----:B------:R-:W-:Y:S01]  /*6480*/  ULDC UR4, c[0x0][0x150] ;  /* 0x0000540000047ab9 */ /* 0x000fe20000000800 */
[----:B------:R-:W-:Y:S02]  /*6490*/  SHF.R.U32.HI R0, RZ, R0, R9 ;  /* 0x00000000ff007219 */ /* 0x000fe40000011609 */
[----:B------:R-:W-:Y:S02]  /*64a0*/  IADD3 R3, P0, RZ, -R93, RZ ;  /* 0x8000005dff037210 */ /* 0x000fe40007f1e0ff */
[----:B------:R-:W-:Y:S01]  /*64b0*/  I2FP.F32.U32 R7, R20 ;  /* 0x0000001400077245 */ /* 0x000fe20000201000 */
[----:B------:R-:W4:Y:S02]  /*64c0*/  LDC R6, c[0x0][0x618] ;  /* 0x00018600ff067b82 */ /* 0x000f240000000800 */
[----:B--2---:R-:W-:-:S02]  /*64d0*/  IMAD.X R5, RZ, RZ, ~R0, P0 ;  /* 0x000000ffff057224 */ /* 0x004fc400000e0e00 */
[----:B------:R-:W-:Y:S01]  /*64e0*/  FMUL R7, R7, UR4 ;  /* 0x0000000407077c20 */ /* 0x000fe20008400000 */
[----:B------:R-:W-:Y:S01]  /*64f0*/  ULDC UR4, c[0x0][0x154] ;  /* 0x0000550000047ab9 */ /* 0x000fe20000000800 */
[-C--:B------:R-:W-:Y:S02]  /*6500*/  IMAD R0, R5, R14.reuse, RZ ;  /* 0x0000000e05007224 */ /* 0x080fe400078e02ff */
[----:B------:R-:W2:Y:S01]  /*6510*/  LDC R8, c[0x0][0x608] ;  /* 0x00018200ff087b82 */ /* 0x000ea20000000800 */
[C---:B------:R-:W-:Y:S01]  /*6520*/  IMAD.WIDE.U32 R4, R3.reuse, R14, R16 ;  /* 0x0000000e03047225 */ /* 0x040fe200078e0010 */
[----:B------:R-:W5:Y:S03]  /*6530*/  F2I.U32.TRUNC.NTZ R7, R7 ;  /* 0x0000000700077305 */ /* 0x000f66000020f000 */
[----:B------:R-:W-:Y:S01]  /*6540*/  IMAD R3, R3, R15, R0 ;  /* 0x0000000f03037224 */ /* 0x000fe200078e0200 */
[----:B------:R-:W-:-:S02]  /*6550*/  I2FP.F32.U32 R0, R21 ;  /* 0x0000001500007245 */ /* 0x000fc40000201000 */
[----:B------:R-:W1:Y:S01]  /*6560*/  LDC R26, c[0x0][0x658] ;  /* 0x00019600ff1a7b82 */ /* 0x000e620000000800 */
[----:B------:R-:W-:Y:S01]  /*6570*/  IMAD.IADD R3, R5, 0x1, R3 ;  /* 0x0000000105037824 */ /* 0x000fe200078e0203 */
[----:B0-----:R-:W-:Y:S01]  /*6580*/  ISETP.NE.U32.AND P0, PT, R28, RZ, PT ;  /* 0x000000ff1c00720c */ /* 0x001fe20003f05070 */
[----:B------:R-:W-:-:S03]  /*6590*/  FMUL R0, R0, UR4 ;  /* 0x0000000400007c20 */ /* 0x000fc60008400000 */
[----:B------:R-:W-:Y:S01]  /*65a0*/  ISETP.NE.AND.EX P0, PT, R29, RZ, PT, P0 ;  /* 0x000000ff1d00720c */ /* 0x000fe20003f05300 */
[----:B------:R0:W0:Y:S01]  /*65b0*/  F2I.U32.TRUNC.NTZ R14, R0 ;  /* 0x00000000000e7305 */ /* 0x000022000020f000 */
[----:B------:R-:W3:Y:S01]  /*65c0*/  LDC R9, c[0x0][0x144] ;  /* 0x00005100ff097b82 */ /* 0x000ee20000000800 */
[-C--:B----4-:R-:W-:Y:S01]  /*65d0*/  SHF.R.U64 R10, R4, R6.reuse, R3 ;  /* 0x00000006040a7219 */ /* 0x090fe20000001203 */
[----:B-----5:R-:W-:Y:S01]  /*65e0*/  IMAD.MOV R7, RZ, RZ, -R7 ;  /* 0x000000ffff077224 */ /* 0x020fe200078e0a07 */
[----:B------:R-:W-:-:S05]  /*65f0*/  SHF.R.U32.HI R3, RZ, R6, R3 ;  /* 0x00000006ff037219 */ /* 0x000fca0000011603 */
[----:B------:R-:W4:Y:S01]  /*6600*/  LDC R24, c[0x0][0x148] ;  /* 0x00005200ff187b82 */ /* 0x000f220000000800 */
[-CC-:B--2---:R-:W-:Y:S02]  /*6610*/  SHF.R.U64 R12, R10, R8.reuse, R3.reuse ;  /* 0x000000080a0c7219 */ /* 0x184fe40000001203 */
[----:B------:R-:W-:-:S05]  /*6620*/  SHF.R.U32.HI R3, RZ, R8, R3 ;  /* 0x00000008ff037219 */ /* 0x000fca0000011603 */
[----:B------:R-:W2:Y:S01]  /*6630*/  LDC R15, c[0x0][0x600] ;  /* 0x00018000ff0f7b82 */ /* 0x000ea20000000800 */
[-CC-:B-1----:R-:W-:Y:S02]  /*6640*/  SHF.R.U64 R13, R12, R26.reuse, R3.reuse ;  /* 0x0000001a0c0d7219 */ /* 0x182fe40000001203 */
[----:B------:R-:W-:-:S03]  /*6650*/  SHF.R.U32.HI R5, RZ, R26, R3 ;  /* 0x0000001aff057219 */ /* 0x000fc60000011603 */
[----:B------:R-:W-:Y:S02]  /*6660*/  IMAD.MOV.U32 R4, RZ, RZ, R13 ;  /* 0x000000ffff047224 */ /* 0x000fe400078e000d */
[----:B------:R-:W1:Y:S01]  /*6670*/  LDC R27, c[0x0][0x648] ;  /* 0x00019200ff1b7b82 */ /* 0x000e620000000800 */
[----:B---3--:R-:W-:-:S07]  /*6680*/  IMAD R25, R9, R7, R20 ;  /* 0x0000000709197224 */ /* 0x008fce00078e0214 */
[----:B------:R-:W3:Y:S08]  /*6690*/  LDC R30, c[0x0][0x638] ;  /* 0x00018e00ff1e7b82 */ /* 0x000ef00000000800 */
[----:B------:R-:W0:Y:S01]  /*66a0*/  LDC R31, c[0x0][0x610] ;  /* 0x00018400ff1f7b82 */ /* 0x000e220000000800 */
[----:B----4-:R-:W-:Y:S05]  /*66b0*/  @!P0 BRA `(.L_x_129) ;  /* 0x0000000000288947 */ /* 0x010fea0003800000 */
[----:B0-----:R-:W0:Y:S02]  /*66c0*/  LDC R0, c[0x0][0x64c] ;  /* 0x00019300ff007b82 */ /* 0x001e240000000800 */
        /* <DEDUP_REMOVED lines=9> */
.L_x_129:
[----:B------:R-:W-:Y:S01]  /*6760*/  ISETP.NE.AND P0, PT, R2, 0x1, PT ;  /* 0x000000010200780c */ /* 0x000fe20003f05270 */
[----:B0-----:R-:W-:Y:S01]  /*6770*/  IMAD.MOV R14, RZ, RZ, -R14 ;  /* 0x000000ffff0e7224 */ /* 0x001fe200078e0a0e */
[----:B-1----:R-:W-:Y:S01]  /*6780*/  SHF.R.U64 R0, R4, R27, R5 ;  /* 0x0000001b04007219 */ /* 0x002fe20000001205 */
[----:B--2---:R-:W-:Y:S01]  /*6790*/  VIADD R5, R15, 0xffffffff ;  /* 0xffffffff0f057836 */ /* 0x004fe20000000000 */
[----:B------:R-:W-:-:S03]  /*67a0*/  LOP3.LUT R3, R12, R83, RZ, 0xc0, !PT ;  /* 0x000000530c037212 */ /* 0x000fc600078ec0ff */
[----:B------:R-:W-:Y:S01]  /*67b0*/  IMAD.MOV R4, RZ, RZ, -R0 ;  /* 0x000000ffff047224 */ /* 0x000fe200078e0a00 */
[----:B------:R-:W-:Y:S01]  /*67c0*/  LOP3.LUT R10, R10, R5, RZ, 0xc0, !PT ;  /* 0x000000050a0a7212 */ /* 0x000fe200078ec0ff */
[----:B------:R-:W-:Y:S02]  /*67d0*/  IMAD R0, R78, R0, R3 ;  /* 0x000000004e007224 */ /* 0x000fe400078e0203 */
[----:B---3--:R-:W-:Y:S02]  /*67e0*/  IMAD R3, R4, R30, R13 ;  /* 0x0000001e04037224 */ /* 0x008fe400078e020d */
[----:B------:R-:W-:Y:S02]  /*67f0*/  @P0 IMAD R25, R24, R14, R21 ;  /* 0x0000000e18190224 */ /* 0x000fe400078e0215 */
[----:B------:R-:W-:Y:S02]  /*6800*/  IMAD R5, R3, R15, R10 ;  /* 0x0000000f03057224 */ /* 0x000fe400078e020a */
[----:B------:R-:W-:-:S02]  /*6810*/  IMAD R0, R0, R31, R25 ;  /* 0x0000001f00007224 */ /* 0x000fc400078e0219 */
[----:B------:R-:W-:-:S03]  /*6820*/  IMAD.MOV.U32 R4, RZ, RZ, 0x1 ;  /* 0x00000001ff047424 */ /* 0x000fc600078e00ff */
[----:B------:R-:W-:Y:S02]  /*6830*/  SEL R92, R5, R0, !P0 ;  /* 0x00000000055c7207 */ /* 0x000fe40004000000 */
[----:B------:R-:W-:Y:S02]  /*6840*/  PRMT R3, R4, 0x7610, R3 ;  /* 0x0000761004037816 */ /* 0x000fe40000000003 */
[----:B------:R-:W-:-:S07]  /*6850*/  SEL R0, R0, R5, !P0 ;  /* 0x0000000500007207 */ /* 0x000fce0004000000 */
.L_x_127:
[----:B------:R-:W-:Y:S01]  /*6860*/  LOP3.LUT P0, RZ, R3, 0xff, RZ, 0xc0, !PT ;  /* 0x000000ff03ff7812 */ /* 0x000fe2000780c0ff */
[----:B------:R-:W-:-:S12]  /*6870*/  IMAD.MOV.U32 R95, RZ, RZ, R0 ;  /* 0x000000ffff5f7224 */ /* 0x000fd800078e0000 */
[----:B------:R-:W-:Y:S05]  /*6880*/  @P0 BRA `(.L_x_130) ;  /* 0xffffffac00400947 */ /* 0x000fea000383ffff */
[----:B------:R-:W-:Y:S05]  /*6890*/  EXIT ;  /* 0x000000000000794d */ /* 0x000fea0003800000 */
.L_x_7:
        /* <DEDUP_REMOVED lines=26> */
.L_x_132:
[----:B------:R-:W0:Y:S01]  /*6a40*/  LDC.64 R28, c[0x0][0x640] ;  /* 0x00019000ff1c7b82 */ /* 0x000e220000000a00 */
[-CC-:B------:R-:W-:Y:S01]  /*6a50*/  SHF.R.U64 R22, R14, R6.reuse, R15.reuse ;  /* 0x000000060e167219 */ /* 0x180fe2000000120f */
[----:B------:R-:W-:Y:S01]  /*6a60*/  IMAD.MOV.U32 R30, RZ, RZ, 0x1 ;  /* 0x00000001ff1e7424 */ /* 0x000fe200078e00ff */
[----:B------:R-:W-:Y:S02]  /*6a70*/  SHF.R.U32.HI R6, RZ, R6, R15 ;  /* 0x00000006ff067219 */ /* 0x000fe4000001160f */
[----:B------:R-:W-:-:S03]  /*6a80*/  IADD3 R13, P0, RZ, -R22, RZ ;  /* 0x80000016ff0d7210 */ /* 0x000fc60007f1e0ff */
[----:B------:R-:W1:Y:S02]  /*6a90*/  LDC R12, c[0x0][0x618] ;  /* 0x00018600ff0c7b82 */ /* 0x000e640000000800 */
[----:B------:R-:W-:-:S04]  /*6aa0*/  IMAD.X R11, RZ, RZ, ~R6, P0 ;  /* 0x000000ffff0b7224 */ /* 0x000fc800000e0e06 */
[-C--:B------:R-:W-:Y:S02]  /*6ab0*/  IMAD R6, R11, R24.reuse, RZ ;  /* 0x000000180b067224 */ /* 0x080fe400078e02ff */
[----:B------:R-:W2:Y:S01]  /*6ac0*/  LDC R14, c[0x0][0x608] ;  /* 0x00018200ff0e7b82 */ /* 0x000ea20000000800 */
[----:B------:R-:W-:-:S04]  /*6ad0*/  IMAD.WIDE.U32 R10, R13, R24, R16 ;  /* 0x000000180d0a7225 */ /* 0x000fc800078e0010 */
[----:B------:R-:W-:-:S03]  /*6ae0*/  IMAD R13, R13, R25, R6 ;  /* 0x000000190d0d7224 */ /* 0x000fc600078e0206 */
[----:B------:R-:W3:Y:S01]  /*6af0*/  LDC R27, c[0x0][0x658] ;  /* 0x00019600ff1b7b82 */ /* 0x000ee20000000800 */
[----:B------:R-:W-:Y:S01]  /*6b00*/  IMAD.IADD R11, R11, 0x1, R13 ;  /* 0x000000010b0b7824 */ /* 0x000fe200078e020d */
[----:B0-----:R-:W-:-:S04]  /*6b10*/  ISETP.NE.U32.AND P0, PT, R28, RZ, PT ;  /* 0x000000ff1c00720c */ /* 0x001fc80003f05070 */
[----:B------:R-:W-:Y:S02]  /*6b20*/  ISETP.NE.AND.EX P0, PT, R29, RZ, PT, P0 ;  /* 0x000000ff1d00720c */ /* 0x000fe40003f05300 */
[----:B------:R-:W0:Y:S01]  /*6b30*/  LDC R20, c[0x0][0x600] ;  /* 0x00018000ff147b82 */ /* 0x000e220000000800 */
[-CC-:B-1----:R-:W-:Y:S01]  /*6b40*/  SHF.R.U64 R8, R10, R12.reuse, R11.reuse ;  /* 0x0000000c0a087219 */ /* 0x182fe2000000120b */
[----:B------:R-:W-:Y:S01]  /*6b50*/  IMAD.MOV.U32 R10, RZ, RZ, -0x1 ;  /* 0xffffffffff0a7424 */ /* 0x000fe200078e00ff */
[----:B------:R-:W-:-:S05]  /*6b60*/  SHF.R.U32.HI R11, RZ, R12, R11 ;  /* 0x0000000cff0b7219 */ /* 0x000fca000001160b */
[----:B------:R-:W1:Y:S01]  /*6b70*/  LDC R24, c[0x0][0x648] ;  /* 0x00019200ff187b82 */ /* 0x000e620000000800 */
[-CC-:B--2---:R-:W-:Y:S02]  /*6b80*/  SHF.R.U64 R21, R8, R14.reuse, R11.reuse ;  /* 0x0000000e08157219 */ /* 0x184fe4000000120b */
[----:B------:R-:W-:-:S05]  /*6b90*/  SHF.R.U32.HI R6, RZ, R14, R11 ;  /* 0x0000000eff067219 */ /* 0x000fca000001160b */
[----:B------:R-:W2:Y:S01]  /*6ba0*/  LDC R26, c[0x0][0x638] ;  /* 0x00018e00ff1a7b82 */ /* 0x000ea20000000800 */
[-C--:B---3--:R-:W-:Y:S02]  /*6bb0*/  SHF.L.U32 R10, R10, R27.reuse, RZ ;  /* 0x0000001b0a0a7219 */ /* 0x088fe400000006ff */
[-CC-:B------:R-:W-:Y:S02]  /*6bc0*/  SHF.R.U64 R25, R21, R27.reuse, R6.reuse ;  /* 0x0000001b15197219 */ /* 0x180fe40000001206 */
[----:B------:R-:W-:Y:S02]  /*6bd0*/  LOP3.LUT R32, RZ, R10, RZ, 0x33, !PT ;  /* 0x0000000aff207212 */ /* 0x000fe400078e33ff */
[----:B------:R-:W-:Y:S01]  /*6be0*/  SHF.R.U32.HI R11, RZ, R27, R6 ;  /* 0x0000001bff0b7219 */ /* 0x000fe20000011606 */
[----:B------:R-:W3:Y:S01]  /*6bf0*/  LDC R31, c[0x0][0x610] ;  /* 0x00018400ff1f7b82 */ /* 0x000ee20000000800 */
[----:B------:R-:W-:Y:S01]  /*6c00*/  IMAD.MOV.U32 R10, RZ, RZ, R25 ;  /* 0x000000ffff0a7224 */ /* 0x000fe200078e0019 */
[----:B------:R-:W-:Y:S06]  /*6c10*/  @!P0 BRA `(.L_x_133) ;  /* 0x0000000000288947 */ /* 0x000fec0003800000 */
        /* <DEDUP_REMOVED lines=10> */
.L_x_133:
[----:B------:R-:W-:Y:S02]  /*6cc0*/  ISETP.NE.AND P0, PT, R2, 0x1, PT ;  /* 0x000000010200780c */ /* 0x000fe40003f05270 */
[----:B-1----:R-:W-:Y:S01]  /*6cd0*/  SHF.R.U64 R6, R10, R24, R11 ;  /* 0x000000180a067219 */ /* 0x002fe2000000120b */
[----:B0-----:R-:W-:Y:S01]  /*6ce0*/  VIADD R11, R20, 0xffffffff ;  /* 0xffffffff140b7836 */ /* 0x001fe20000000000 */
[----:B------:R-:W-:Y:S02]  /*6cf0*/  SHF.L.U32 R30, R30, R27, RZ ;  /* 0x0000001b1e1e7219 */ /* 0x000fe400000006ff */
[----:B------:R-:W-:Y:S01]  /*6d00*/  LOP3.LUT R5, R21, R32, RZ, 0xc0, !PT ;  /* 0x0000002015057212 */ /* 0x000fe200078ec0ff */
[----:B------:R-:W-:-:S04]  /*6d10*/  IMAD.MOV R10, RZ, RZ, -R6 ;  /* 0x000000ffff0a7224 */ /* 0x000fc800078e0a06 */
[----:B------:R-:W-:Y:S01]  /*6d20*/  IMAD R6, R30, R6, R5 ;  /* 0x000000061e067224 */ /* 0x000fe200078e0205 */
[----:B------:R-:W-:Y:S01]  /*6d30*/  LOP3.LUT R5, R8, R11, RZ, 0xc0, !PT ;  /* 0x0000000b08057212 */ /* 0x000fe200078ec0ff */
[----:B------:R-:W-:Y:S02]  /*6d40*/  @P0 IMAD R7, R9, R23, R4 ;  /* 0x0000001709070224 */ /* 0x000fe400078e0204 */
[----:B--2---:R-:W-:Y:S02]  /*6d50*/  IMAD R4, R10, R26, R25 ;  /* 0x0000001a0a047224 */ /* 0x004fe400078e0219 */
[----:B---3--:R-:W-:Y:S02]  /*6d60*/  IMAD R7, R6, R31, R7 ;  /* 0x0000001f06077224 */ /* 0x008fe400078e0207 */
[----:B------:R-:W-:Y:S02]  /*6d70*/  IMAD R4, R4, R20, R5 ;  /* 0x0000001404047224 */ /* 0x000fe400078e0205 */
[----:B------:R-:W-:-:S02]  /*6d80*/  IMAD.MOV.U32 R8, RZ, RZ, 0x1 ;  /* 0x00000001ff087424 */ /* 0x000fc400078e00ff */
[----:B------:R-:W-:Y:S01]  /*6d90*/  IMAD.MOV.U32 R6, RZ, RZ, R22 ;  /* 0x000000ffff067224 */ /* 0x000fe200078e0016 */
[----:B------:R-:W-:Y:S02]  /*6da0*/  SEL R20, R4, R7, !P0 ;  /* 0x0000000704147207 */ /* 0x000fe40004000000 */
[----:B------:R-:W-:-:S07]  /*6db0*/  SEL R21, R7, R4, !P0 ;  /* 0x0000000407157207 */ /* 0x000fce0004000000 */
.L_x_131:
[----:B------:R-:W-:-:S08]  /*6dc0*/  NOP ;  /* 0x0000000000007918 */ /* 0x000fd00000000000 */
[----:B------:R-:W0:-:S00]  /*6dd0*/  USETMAXREG.DEALLOC.CTAPOOL 0x28 ;  /* 0x00000028000079c8 */ /* 0x000e0000080e0500 */
[----:B0-----:R-:W-:-:S13]  /*6de0*/  ISETP.NE.AND P0, PT, R3, RZ, PT ;  /* 0x000000ff0300720c */ /* 0x001fda0003f05270 */
[----:B------:R-:W-:Y:S05]  /*6df0*/  @P0 EXIT ;  /* 0x000000000000094d */ /* 0x000fea0003800000 */
[----:B------:R-:W-:Y:S01]  /*6e00*/  LOP3.LUT P0, RZ, R8, 0xff, RZ, 0xc0, !PT ;  /* 0x000000ff08ff7812 */ /* 0x000fe2000780c0ff */
[----:B------:R-:W-:Y:S02]  /*6e10*/  IMAD.MOV.U32 R3, RZ, RZ, 0x1 ;  /* 0x00000001ff037424 */ /* 0x000fe400078e00ff */
[----:B------:R-:W-:-:S10]  /*6e20*/  IMAD.MOV.U32 R8, RZ, RZ, RZ ;  /* 0x000000ffff087224 */ /* 0x000fd400078e00ff */
[----:B------:R-:W-:Y:S05]  /*6e30*/  @!P0 BRA `(.L_x_134) ;  /* 0x0000000c002c8947 */ /* 0x000fea0003800000 */
[----:B------:R-:W0:Y:S01]  /*6e40*/  LDC R3, c[0x0][0x28c] ;  /* 0x0000a300ff037b82 */ /* 0x000e220000000800 */
[----:B------:R-:W1:Y:S01]  /*6e50*/  S2R R12, SR_CgaCtaId ;  /* 0x00000000000c7919 */ /* 0x000e620000008800 */
[----:B------:R-:W-:Y:S01]  /*6e60*/  ULDC UR5, c[0x0][0x658] ;  /* 0x0001960000057ab9 */ /* 0x000fe20000000800 */
[----:B------:R-:W-:Y:S01]  /*6e70*/  UMOV UR6, 0xffffffff ;  /* 0xffffffff00067882 */ /* 0x000fe20000000000 */
[----:B------:R-:W-:Y:S01]  /*6e80*/  BSSY B0, `(.L_x_134) ;  /* 0x00000c6000007945 */ /* 0x000fe20003800000 */
[----:B------:R-:W-:Y:S01]  /*6e90*/  USHF.L.U32 UR6, UR6, UR5, URZ ;  /* 0x0000000506067299 */ /* 0x000fe2000800063f */
[----:B------:R-:W-:Y:S01]  /*6ea0*/  IMAD.MOV.U32 R10, RZ, RZ, 0x1 ;  /* 0x00000001ff0a7424 */ /* 0x000fe200078e00ff */
[----:B------:R-:W-:Y:S01]  /*6eb0*/  LOP3.LUT R19, R18, 0x2, RZ, 0xfc, !PT ;  /* 0x0000000212137812 */ /* 0x000fe200078efcff */
[----:B------:R-:W-:Y:S01]  /*6ec0*/  IMAD.MOV.U32 R8, RZ, RZ, RZ ;  /* 0x000000ffff087224 */ /* 0x000fe200078e00ff */
[----:B------:R-:W-:Y:S01]  /*6ed0*/  ULDC UR4, c[0x0][0x600] ;  /* 0x0001800000047ab9 */ /* 0x000fe20000000800 */
[----:B------:R-:W-:Y:S01]  /*6ee0*/  UMOV UR7, 0x1 ;  /* 0x0000000100077882 */ /* 0x000fe20000000000 */
[----:B------:R-:W-:-:S02]  /*6ef0*/  UIADD3 UR15, UR4, -0x1, URZ ;  /* 0xffffffff040f7890 */ /* 0x000fc4000fffe03f */
[----:B------:R-:W-:Y:S02]  /*6f00*/  USHF.L.U32 UR17, UR7, UR5, URZ ;  /* 0x0000000507117299 */ /* 0x000fe4000800063f */
[----:B------:R-:W-:Y:S01]  /*6f10*/  ULOP3.LUT UR16, URZ, UR6, URZ, 0x33, !UPT ;  /* 0x000000063f107292 */ /* 0x000fe2000f8e333f */
[----:B------:R-:W-:Y:S01]  /*6f20*/  ULDC.64 UR20, c[0x0][0x198] ;  /* 0x0000660000147ab9 */ /* 0x000fe20000000a00 */
[----:B0-----:R-:W-:-:S05]  /*6f30*/  VIADD R3, R3, 0x3f ;  /* 0x0000003f03037836 */ /* 0x001fca0000000000 */
[----:B------:R-:W-:-:S04]  /*6f40*/  SHF.R.S32.HI R4, RZ, 0x1f, R3 ;  /* 0x0000001fff047819 */ /* 0x000fc80000011403 */
[----:B------:R-:W-:Y:S01]  /*6f50*/  LEA.HI R4, R4, R3, RZ, 0x6 ;  /* 0x0000000304047211 */ /* 0x000fe200078f30ff */
[C---:B-1----:R-:W-:Y:S02]  /*6f60*/  IMAD.SHL.U32 R11, R12.reuse, 0x10, RZ ;  /* 0x000000100c0b7824 */ /* 0x042fe400078e00ff */
[----:B------:R-:W-:Y:S01]  /*6f70*/  IMAD.SHL.U32 R12, R12, 0x400, RZ ;  /* 0x000004000c0c7824 */ /* 0x000fe200078e00ff */
[----:B------:R-:W-:Y:S01]  /*6f80*/  SHF.R.S32.HI R9, RZ, 0x6, R4 ;  /* 0x00000006ff097819 */ /* 0x000fe20000011404 */
[----:B------:R-:W-:Y:S01]  /*6f90*/  IMAD.MOV.U32 R3, RZ, RZ, 0x1 ;  /* 0x00000001ff037424 */ /* 0x000fe200078e00ff */
[----:B------:R-:W-:Y:S02]  /*6fa0*/  LOP3.LUT R11, R11, 0x10, RZ, 0xc0, !PT ;  /* 0x000000100b0b7812 */ /* 0x000fe400078ec0ff */
[----:B------:R-:W-:Y:S01]  /*6fb0*/  LOP3.LUT R12, R12, 0x400, RZ, 0xc0, !PT ;  /* 0x000004000c0c7812 */ /* 0x000fe200078ec0ff */
[----:B------:R-:W-:-:S07]  /*6fc0*/  VIADD R13, R9, 0x1 ;  /* 0x00000001090d7836 */ /* 0x000fce0000000000 */
.L_x_145:
[----:B------:R-:W-:-:S03]  /*6fd0*/  UMOV UR4, 0xffffffff ;  /* 0xffffffff00047882 */ /* 0x000fc60000000000 */
[----:B------:R-:W-:Y:S05]  /*6fe0*/  BRA.DIV UR4, `(.L_x_135) ;  /* 0x0000000e04a87947 */ /* 0x000fea000b800000 */
[----:B------:R-:W-:-:S13]  /*6ff0*/  ELECT P6, URZ, PT ;  /* 0x00000000003f782f */ /* 0x000fda00038c0000 */
.L_x_156:
[----:B------:R-:W0:Y:S01]  /*7000*/  LDC R4, c[0x0][0x28c] ;  /* 0x0000a300ff047b82 */ /* 0x000e220000000800 */
[----:B------:R-:W-:Y:S01]  /*7010*/  BSSY B1, `(.L_x_136) ;  /* 0x0000038000017945 */ /* 0x000fe20003800000 */
[----:B0-----:R-:W-:-:S13]  /*7020*/  ISETP.LT.OR P6, PT, R4, 0x1, !P6 ;  /* 0x000000010400780c */ /* 0x001fda00077c1670 */
[----:B------:R-:W-:Y:S05]  /*7030*/  @P6 BRA `(.L_x_137) ;  /* 0x0000000000d46947 */ /* 0x000fea0003800000 */
[----:B------:R-:W-:Y:S02]  /*7040*/  IMAD R20, R20, 0x20, R11 ;  /* 0x0000002014147824 */ /* 0x000fe400078e020b */
[----:B------:R-:W-:Y:S02]  /*7050*/  IMAD R21, R21, 0x180, RZ ;  /* 0x0000018015157824 */ /* 0x000fe400078e02ff */
[----:B------:R-:W-:Y:S02]  /*7060*/  IMAD.MOV.U32 R24, RZ, RZ, RZ ;  /* 0x000000ffff187224 */ /* 0x000fe400078e00ff */
[----:B------:R-:W-:Y:S02]  /*7070*/  IMAD.MOV.U32 R4, RZ, RZ, R13 ;  /* 0x000000ffff047224 */ /* 0x000fe400078e000d */
[----:B------:R-:W-:Y:S02]  /*7080*/  IMAD.MOV.U32 R5, RZ, RZ, R3 ;  /* 0x000000ffff057224 */ /* 0x000fe400078e0003 */
[----:B------:R-:W-:-:S07]  /*7090*/  IMAD.MOV.U32 R7, RZ, RZ, R8 ;  /* 0x000000ffff077224 */ /* 0x000fce00078e0008 */
.L_x_140:
[----:B------:R-:W0:Y:S01]  /*70a0*/  S2R R15, SR_CgaCtaId ;  /* 0x00000000000f7919 */ /* 0x000e220000008800 */
[----:B------:R-:W-:Y:S02]  /*70b0*/  MOV R14, 0x400 ;  /* 0x00000400000e7802 */ /* 0x000fe40000000f00 */
[----:B------:R-:W-:Y:S02]  /*70c0*/  ISETP.NE.AND P1, PT, R0, RZ, PT ;  /* 0x000000ff0000720c */ /* 0x000fe40003f25270 */
[----:B0-----:R-:W-:Y:S02]  /*70d0*/  LEA R22, R15, R14, 0x18 ;  /* 0x0000000e0f167211 */ /* 0x001fe400078ec0ff */
[----:B------:R-:W-:-:S09]  /*70e0*/  SHF.L.U32 R14, R5, 0x1f, RZ ;  /* 0x0000001f050e7819 */ /* 0x000fd200000006ff */
[----:B------:R-:W0:Y:S01]  /*70f0*/  @!P1 LDC R15, c[0x0][0x500] ;  /* 0x00014000ff0f9b82 */ /* 0x000e220000000800 */
[----:B------:R-:W-:-:S04]  /*7100*/  IMAD R23, R7, 0x8, R22 ;  /* 0x0000000807177824 */ /* 0x000fc800078e0216 */
[----:B------:R-:W1:Y:S02]  /*7110*/  SYNCS.PHASECHK.TRANS64.TRYWAIT P0, [R23+URZ+0x20], R14 ;  /* 0x0000200e170075a7 */ /* 0x000e64000800017f */
[----:B-1----:R-:W-:Y:S05]  /*7120*/  @!P0 BRA `(.L_x_138) ;  /* 0x0000000c00788947 */ /* 0x002fea0003800000 */
.L_x_157:
[----:B-1----:R-:W-:Y:S01]  /*7130*/  PRMT R14, R19, 0x9910, RZ ;  /* 0x00009910130e7816 */ /* 0x002fe200000000ff */
[----:B0-----:R0:W-:Y:S03]  /*7140*/  @!P1 SYNCS.ARRIVE.TRANS64 RZ, [R23+URZ], R15 ;  /* 0x0000000f17ff99a7 */ /* 0x0011e6000800003f */
[----:B------:R-:W-:-:S13]  /*7150*/  ISETP.NE.AND P0, PT, R14, 0x2, PT ;  /* 0x000000020e00780c */ /* 0x000fda0003f05270 */
[----:B0-----:R-:W-:Y:S05]  /*7160*/  @P0 BRA `(.L_x_139) ;  /* 0x0000000000040947 */ /* 0x001fea0003800000 */
[----:B------:R-:W-:Y:S01]  /*7170*/  BPT.TRAP 0x1 ;  /* 0x000000040000795c */ /* 0x000fe20000300000 */
.L_x_139:
[----:B------:R-:W-:Y:S01]  /*7180*/  IMAD R15, R7, 0xc000, R22 ;  /* 0x0000c000070f7824 */ /* 0x000fe200078e0216 */
[----:B------:R-:W-:Y:S01]  /*7190*/  R2UR UR9, R23 ;  /* 0x00000000170972ca */ /* 0x000fe200000e0000 */
[----:B------:R-:W-:Y:S01]  /*71a0*/  IMAD R14, R7, 0x800, R12 ;  /* 0x00000800070e7824 */ /* 0x000fe200078e020c */
[----:B------:R-:W-:Y:S01]  /*71b0*/  UIADD3 UR4, UP0, UR20, 0xf0, URZ ;  /* 0x000000f014047890 */ /* 0x000fe2000ff1e03f */
[----:B------:R-:W-:Y:S01]  /*71c0*/  VIADD R4, R4, 0xffffffff ;  /* 0xffffffff04047836 */ /* 0x000fe20000000000 */
[----:B------:R-:W-:Y:S01]  /*71d0*/  R2UR UR5, R15 ;  /* 0x000000000f0572ca */ /* 0x000fe200000e0000 */
[----:B------:R-:W-:Y:S01]  /*71e0*/  IMAD R14, R14, 0x2, R22 ;  /* 0x000000020e0e7824 */ /* 0x000fe200078e0216 */
[----:B------:R-:W-:Y:S01]  /*71f0*/  R2UR UR11, R21 ;  /* 0x00000000150b72ca */ /* 0x000fe200000e0000 */
[----:B------:R-:W-:Y:S01]  /*7200*/  UIADD3 UR22, UP1, UR20, 0x1f0, URZ ;  /* 0x000001f014167890 */ /* 0x000fe2000ff3e03f */
[----:B------:R-:W-:Y:S01]  /*7210*/  R2UR UR10, R24 ;  /* 0x00000000180a72ca */ /* 0x000fe200000e0000 */
[----:B------:R-:W-:Y:S01]  /*7220*/  VIADD R7, R7, 0x1 ;  /* 0x0000000107077836 */ /* 0x000fe20000000000 */
[----:B------:R-:W-:Y:S01]  /*7230*/  R2UR UR8, R14 ;  /* 0x000000000e0872ca */ /* 0x000fe200000e0000 */
[----:B------:R-:W-:Y:S01]  /*7240*/  UIADD3.X UR23, URZ, UR21, URZ, UP1, !UPT ;  /* 0x000000153f177290 */ /* 0x000fe20008ffe43f */
[----:B------:R-:W-:Y:S01]  /*7250*/  R2UR UR12, R6 ;  /* 0x00000000060c72ca */ /* 0x000fe200000e0000 */
[----:B------:R-:W-:Y:S01]  /*7260*/  UMOV UR6, 0x0 ;  /* 0x0000000000067882 */ /* 0x000fe20000000000 */
[----:B------:R-:W-:Y:S01]  /*7270*/  R2UR UR18, R20 ;  /* 0x00000000141272ca */ /* 0x000fe200000e0000 */
[----:B------:R-:W-:Y:S01]  /*7280*/  UMOV UR7, 0x10000000 ;  /* 0x1000000000077882 */ /* 0x000fe20000000000 */
[----:B------:R-:W-:Y:S01]  /*7290*/  ISETP.GT.AND P1, PT, R4, 0x1, PT ;  /* 0x000000010400780c */ /* 0x000fe20003f24270 */
[----:B------:R-:W-:Y:S01]  /*72a0*/  UIADD3 UR13, UR5, 0x100, URZ ;  /* 0x00000100050d7890 */ /* 0x000fe2000fffe03f */
[C---:B------:R-:W-:Y:S01]  /*72b0*/  ISETP.NE.AND P0, PT, R7.reuse, 0x4, PT ;  /* 0x000000040700780c */ /* 0x040fe20003f05270 */
[----:B------:R-:W-:Y:S01]  /*72c0*/  UIADD3.X UR5, URZ, UR21, URZ, UP0, !UPT ;  /* 0x000000153f057290 */ /* 0x000fe200087fe43f */
[----:B------:R-:W-:Y:S01]  /*72d0*/  VIADD R24, R24, 0x40 ;  /* 0x0000004018187836 */ /* 0x000fe20000000000 */
[----:B------:R-:W-:Y:S01]  /*72e0*/  UMOV UR19, 0x30000 ;  /* 0x0003000000137882 */ /* 0x000fe20000000000 */
[----:B------:R-:W-:Y:S01]  /*72f0*/  SEL R14, RZ, 0x1, P0 ;  /* 0x00000001ff0e7807 */ /* 0x000fe20000000000 */
[----:B------:R-:W-:Y:S01]  /*7300*/  UIADD3 UR14, UR8, 0x30100, URZ ;  /* 0x00030100080e7890 */ /* 0x000fe2000fffe03f */
[----:B------:R-:W-:-:S02]  /*7310*/  SEL R7, R7, RZ, P0 ;  /* 0x000000ff07077207 */ /* 0x000fc40000000000 */
[----:B------:R-:W-:Y:S01]  /*7320*/  UMOV UR8, UR13 ;  /* 0x0000000d00087c82 */ /* 0x000fe20008000000 */
[----:B------:R-:W-:Y:S01]  /*7330*/  LOP3.LUT R5, R5, R14, RZ, 0x3c, !PT ;  /* 0x0000000e05057212 */ /* 0x000fe200078e3cff */
[----:B------:R0:W-:Y:S02]  /*7340*/  UTMALDG.3D [UR8], [UR4], desc[UR6] ;  /* 0x00000608040075b4 */ /* 0x0001e40008011000 */
[----:B0-----:R-:W-:Y:S01]  /*7350*/  UMOV UR8, UR14 ;  /* 0x0000000e00087c82 */ /* 0x001fe20008000000 */
[----:B------:R-:W-:Y:S02]  /*7360*/  UMOV UR11, UR18 ;  /* 0x00000012000b7c82 */ /* 0x000fe40008000000 */
[----:B------:R0:W-:Y:S02]  /*7370*/  UTMALDG.3D.MULTICAST [UR8], [UR22], UR19, desc[UR6] ;  /* 0x00000608160073b4 */ /* 0x0001e40008011813 */
[----:B0-----:R-:W-:Y:S05]  /*7380*/  @P1 BRA `(.L_x_140) ;  /* 0xfffffffc00441947 */ /* 0x001fea000383ffff */
.L_x_137:
[----:B------:R-:W-:Y:S05]  /*7390*/  BSYNC B1 ;  /* 0x0000000000017941 */ /* 0x000fea0003800000 */
.L_x_136:
[----:B------:R-:W-:Y:S01]  /*73a0*/  LOP3.LUT P1, RZ, R10, 0xff, RZ, 0xc0, !PT ;  /* 0x000000ff0aff7812 */ /* 0x000fe2000782c0ff */
[----:B------:R-:W-:Y:S01]  /*73b0*/  IMAD.IADD R8, R9, 0x1, R8 ;  /* 0x0000000109087824 */ /* 0x000fe200078e0208 */
[----:B------:R-:W-:Y:S01]  /*73c0*/  IADD3 R16, P2, R16, UR52, RZ ;  /* 0x0000003410107c10 */ /* 0x000fe2000ff5e0ff */
[----:B------:R-:W-:Y:S01]  /*73d0*/  ULDC.64 UR4, c[0x0][0x650] ;  /* 0x0001940000047ab9 */ /* 0x000fe20000000a00 */
[----:B------:R-:W-:Y:S01]  /*73e0*/  BSSY B1, `(.L_x_141) ;  /* 0x000006d000017945 */ /* 0x000fe20003800000 */
[----:B------:R-:W-:Y:S01]  /*73f0*/  IMAD.MOV.U32 R21, RZ, RZ, -0x1 ;  /* 0xffffffffff157424 */ /* 0x000fe200078e00ff */
[----:B------:R-:W-:Y:S01]  /*7400*/  SHF.R.U32.HI R4, RZ, 0x2, R8 ;  /* 0x00000002ff047819 */ /* 0x000fe20000011608 */
[----:B------:R-:W-:Y:S01]  /*7410*/  IMAD.MOV.U32 R20, RZ, RZ, -0x1 ;  /* 0xffffffffff147424 */ /* 0x000fe200078e00ff */
[----:B------:R-:W-:Y:S02]  /*7420*/  ISETP.GT.U32.AND P0, PT, R8, 0x3, PT ;  /* 0x000000030800780c */ /* 0x000fe40003f04070 */
[----:B------:R-:W-:-:S02]  /*7430*/  LOP3.LUT R4, R4, 0x1, RZ, 0xc0, !PT ;  /* 0x0000000104047812 */ /* 0x000fc400078ec0ff */
[----:B------:R-:W-:Y:S01]  /*7440*/  ISETP.LT.U32.AND P0, PT, R9, 0x4, P0 ;  /* 0x000000040900780c */ /* 0x000fe20000701070 */
[----:B------:R-:W0:Y:S01]  /*7450*/  @P1 S2R R6, SR_CgaCtaId ;  /* 0x0000000000061919 */ /* 0x000e220000008800 */
[----:B------:R-:W-:Y:S02]  /*7460*/  @P1 MOV R5, 0x400 ;  /* 0x0000040000051802 */ /* 0x000fe40000000f00 */
[----:B------:R-:W-:Y:S02]  /*7470*/  IADD3.X R17, R17, UR38, RZ, P2, !PT ;  /* 0x0000002611117c10 */ /* 0x000fe400097fe4ff */
[----:B------:R-:W-:Y:S02]  /*7480*/  ISETP.GE.U32.AND P2, PT, R16, UR4, PT ;  /* 0x0000000410007c0c */ /* 0x000fe4000bf46070 */
[----:B------:R-:W-:Y:S02]  /*7490*/  LOP3.LUT R8, R8, 0x3, RZ, 0xc0, !PT ;  /* 0x0000000308087812 */ /* 0x000fe400078ec0ff */
[----:B------:R-:W-:-:S02]  /*74a0*/  PRMT R10, RZ, 0x7610, R10 ;  /* 0x00007610ff0a7816 */ /* 0x000fc4000000000a */
[----:B0-----:R-:W-:Y:S01]  /*74b0*/  @P1 LEA R5, R6, R5, 0x18 ;  /* 0x0000000506051211 */ /* 0x001fe200078ec0ff */
[----:B------:R-:W-:-:S03]  /*74c0*/  IMAD.MOV.U32 R6, RZ, RZ, -0x1 ;  /* 0xffffffffff067424 */ /* 0x000fc600078e00ff */
[----:B------:R0:W-:Y:S01]  /*74d0*/  @P1 SYNCS.ARRIVE.TRANS64.A1T0 RZ, [R5+URZ+0x58], RZ ;  /* 0x000058ff05ff19a7 */ /* 0x0001e2000810003f */
[----:B------:R-:W-:Y:S02]  /*74e0*/  ISETP.NE.U32.AND P1, PT, R4, 0x1, PT ;  /* 0x000000010400780c */ /* 0x000fe40003f25070 */
[----:B------:R-:W-:Y:S02]  /*74f0*/  SEL R4, RZ, 0x1, !P0 ;  /* 0x00000001ff047807 */ /* 0x000fe40004000000 */
[----:B------:R-:W-:Y:S02]  /*7500*/  ISETP.GE.U32.AND.EX P0, PT, R17, UR5, PT, P2 ;  /* 0x0000000511007c0c */ /* 0x000fe4000bf06120 */
[----:B------:R-:W-:-:S04]  /*7510*/  ISETP.GT.U32.AND P1, PT, R9, 0x3, !P1 ;  /* 0x000000030900780c */ /* 0x000fc80004f24070 */
[----:B0-----:R-:W-:-:S04]  /*7520*/  SEL R5, RZ, 0x1, !P1 ;  /* 0x00000001ff057807 */ /* 0x001fc80004800000 */
[--C-:B------:R-:W-:Y:S02]  /*7530*/  LOP3.LUT R3, R5, R3, R4.reuse, 0x96, !PT ;  /* 0x0000000305037212 */ /* 0x100fe400078e9604 */
[----:B------:R-:W-:Y:S01]  /*7540*/  PRMT R4, RZ, 0x7610, R4 ;  /* 0x00007610ff047816 */ /* 0x000fe20000000004 */
[----:B------:R-:W-:Y:S06]  /*7550*/  @P0 BRA `(.L_x_142) ;  /* 0x0000000400540947 */ /* 0x000fec0003800000 */
[----:B------:R-:W0:Y:S01]  /*7560*/  S2R R15, SR_CTAID.X ;  /* 0x00000000000f7919 */ /* 0x000e220000002500 */
[----:B------:R-:W-:Y:S01]  /*7570*/  ULDC.64 UR4, c[0x0][0x628] ;  /* 0x00018a0000047ab9 */ /* 0x000fe20000000a00 */
[----:B------:R-:W-:Y:S01]  /*7580*/  ULDC UR7, c[0x0][0x630] ;  /* 0x00018c0000077ab9 */ /* 0x000fe20000000800 */
[----:B------:R-:W-:Y:S01]  /*7590*/  ISETP.NE.U32.AND P0, PT, RZ, UR4, PT ;  /* 0x00000004ff007c0c */ /* 0x000fe2000bf05070 */
[----:B------:R-:W1:Y:S01]  /*75a0*/  S2R R20, SR_CTAID.Y ;  /* 0x0000000000147919 */ /* 0x000e620000002600 */
[----:B------:R-:W-:Y:S01]  /*75b0*/  ULDC UR8, c[0x0][0x150] ;  /* 0x0000540000087ab9 */ /* 0x000fe20000000800 */
[----:B------:R-:W-:Y:S01]  /*75c0*/  IMAD.MOV.U32 R4, RZ, RZ, R16 ;  /* 0x000000ffff047224 */ /* 0x000fe200078e0010 */
[----:B------:R-:W-:Y:S01]  /*75d0*/  ISETP.NE.AND.EX P0, PT, RZ, UR5, PT, P0 ;  /* 0x00000005ff007c0c */ /* 0x000fe2000bf05300 */
[----:B------:R-:W-:Y:S01]  /*75e0*/  IMAD.MOV.U32 R5, RZ, RZ, R17 ;  /* 0x000000ffff057224 */ /* 0x000fe200078e0011 */
[----:B0-----:R-:W-:-:S11]  /*75f0*/  I2FP.F32.U32 R22, R15 ;  /* 0x0000000f00167245 */ /* 0x001fd60000201000 */
[----:B------:R-:W-:Y:S05]  /*7600*/  @!P0 BRA `(.L_x_143) ;  /* 0x0000000000288947 */ /* 0x000fea0003800000 */
[----:B------:R-:W-:Y:S02]  /*7610*/  ULDC UR6, c[0x0][0x634] ;  /* 0x00018d0000067ab9 */ /* 0x000fe40000000800 */
[----:B------:R-:W-:-:S05]  /*7620*/  IADD3 R5, P0, R16, UR6, RZ ;  /* 0x0000000610057c10 */ /* 0x000fca000ff1e0ff */
[----:B------:R-:W-:-:S04]  /*7630*/  IMAD.X R21, RZ, RZ, R17, P0 ;  /* 0x000000ffff157224 */ /* 0x000fc800000e0611 */
[----:B------:R-:W-:-:S04]  /*7640*/  IMAD.WIDE.U32 R6, R21, UR4, RZ ;  /* 0x0000000415067c25 */ /* 0x000fc8000f8e00ff */
[----:B------:R-:W-:-:S04]  /*7650*/  IMAD.WIDE.U32 R6, P0, R5, UR5, R6 ;  /* 0x0000000505067c25 */ /* 0x000fc8000f800006 */
[----:B------:R-:W-:-:S04]  /*7660*/  IMAD.WIDE.U32 R4, R5, UR4, RZ ;  /* 0x0000000405047c25 */ /* 0x000fc8000f8e00ff */
[----:B------:R-:W-:Y:S01]  /*7670*/  IMAD.MOV.U32 R4, RZ, RZ, R7 ;  /* 0x000000ffff047224 */ /* 0x000fe200078e0007 */
[----:B------:R-:W-:Y:S01]  /*7680*/  IADD3 RZ, P1, R5, R6, RZ ;  /* 0x0000000605ff7210 */ /* 0x000fe20007f3e0ff */
[----:B------:R-:W-:-:S04]  /*7690*/  IMAD.X R5, RZ, RZ, RZ, P0 ;  /* 0x000000ffff057224 */ /* 0x000fc800000e06ff */
[----:B------:R-:W-:-:S08]  /*76a0*/  IMAD.WIDE.U32.X R4, R21, UR5, R4, P1 ;  /* 0x0000000515047c25 */ /* 0x000fd000088e0404 */
.L_x_143:
[--C-:B------:R-:W-:Y:S01]  /*76b0*/  SHF.R.U64 R14, R4, UR7, R5.reuse ;  /* 0x00000007040e7c19 */ /* 0x100fe20008001205 */
[----:B------:R-:W-:Y:S01]  /*76c0*/  FMUL R22, R22, UR8 ;  /* 0x0000000816167c20 */ /* 0x000fe20008400000 */
[----:B------:R-:W-:Y:S01]  /*76d0*/  SHF.R.U32.HI R4, RZ, UR7, R5 ;  /* 0x00000007ff047c19 */ /* 0x000fe20008011605 */
[----:B------:R-:W0:Y:S01]  /*76e0*/  LDC R6, c[0x0][0x144] ;  /* 0x00005100ff067b82 */ /* 0x000e220000000800 */
[----:B------:R-:W-:Y:S01]  /*76f0*/  IADD3 R5, P0, RZ, -R14, RZ ;  /* 0x8000000eff057210 */ /* 0x000fe20007f1e0ff */
[----:B------:R-:W-:Y:S01]  /*7700*/  ULDC UR6, c[0x0][0x154] ;  /* 0x0000550000067ab9 */ /* 0x000fe20000000800 */
[----:B-1----:R-:W-:Y:S01]  /*7710*/  I2FP.F32.U32 R7, R20 ;  /* 0x0000001400077245 */ /* 0x002fe20000201000 */
[----:B------:R-:W1:Y:S01]  /*7720*/  F2I.U32.TRUNC.NTZ R22, R22 ;  /* 0x0000001600167305 */ /* 0x000e62000020f000 */
[----:B------:R-:W-:Y:S01]  /*7730*/  ULDC.64 UR4, c[0x0][0x620] ;  /* 0x0001880000047ab9 */ /* 0x000fe20000000a00 */
[----:B------:R-:W-:Y:S01]  /*7740*/  IMAD.X R4, RZ, RZ, ~R4, P0 ;  /* 0x000000ffff047224 */ /* 0x000fe200000e0e04 */
[----:B------:R-:W-:Y:S01]  /*7750*/  ISETP.NE.AND P2, PT, R2, 0x1, PT ;  /* 0x000000010200780c */ /* 0x000fe20003f45270 */
[----:B------:R-:W-:Y:S01]  /*7760*/  FMUL R23, R7, UR6 ;  /* 0x0000000607177c20 */ /* 0x000fe20008400000 */
[----:B------:R-:W2:Y:S01]  /*7770*/  LDC R25, c[0x0][0x148] ;  /* 0x00005200ff197b82 */ /* 0x000ea20000000800 */
[----:B------:R-:W-:Y:S01]  /*7780*/  IMAD R4, R4, UR4, RZ ;  /* 0x0000000404047c24 */ /* 0x000fe2000f8e02ff */
[----:B------:R-:W-:-:S02]  /*7790*/  ULDC.64 UR6, c[0x0][0x640] ;  /* 0x0001900000067ab9 */ /* 0x000fc40000000a00 */
[----:B------:R-:W-:Y:S01]  /*77a0*/  ISETP.NE.U32.AND P0, PT, RZ, UR6, PT ;  /* 0x00000006ff007c0c */ /* 0x000fe2000bf05070 */
[----:B------:R-:W3:Y:S01]  /*77b0*/  F2I.U32.TRUNC.NTZ R23, R23 ;  /* 0x0000001700177305 */ /* 0x000ee2000020f000 */
[C---:B------:R-:W-:Y:S02]  /*77c0*/  IMAD R7, R5.reuse, UR5, R4 ;  /* 0x0000000505077c24 */ /* 0x040fe4000f8e0204 */
[----:B------:R-:W-:Y:S01]  /*77d0*/  IMAD.WIDE.U32 R4, R5, UR4, R16 ;  /* 0x0000000405047c25 */ /* 0x000fe2000f8e0010 */
[----:B------:R-:W-:Y:S01]  /*77e0*/  ULDC UR4, c[0x0][0x618] ;  /* 0x0001860000047ab9 */ /* 0x000fe20000000800 */
[----:B------:R-:W-:Y:S02]  /*77f0*/  ISETP.NE.AND.EX P0, PT, RZ, UR7, PT, P0 ;  /* 0x00000007ff007c0c */ /* 0x000fe4000bf05300 */
[----:B------:R-:W-:Y:S02]  /*7800*/  IMAD.IADD R5, R5, 0x1, R7 ;  /* 0x0000000105057824 */ /* 0x000fe400078e0207 */
[----:B-1----:R-:W-:-:S03]  /*7810*/  IMAD.MOV R22, RZ, RZ, -R22 ;  /* 0x000000ffff167224 */ /* 0x002fc600078e0a16 */
[----:B------:R-:W-:Y:S01]  /*7820*/  SHF.R.U64 R21, R4, UR4, R5 ;  /* 0x0000000404157c19 */ /* 0x000fe20008001205 */
[----:B0-----:R-:W-:Y:S01]  /*7830*/  IMAD R15, R6, R22, R15 ;  /* 0x00000016060f7224 */ /* 0x001fe200078e020f */
[----:B------:R-:W-:Y:S01]  /*7840*/  SHF.R.U32.HI R4, RZ, UR4, R5 ;  /* 0x00000004ff047c19 */ /* 0x000fe20008011605 */
[----:B------:R-:W-:Y:S01]  /*7850*/  ULDC UR4, c[0x0][0x608] ;  /* 0x0001820000047ab9 */ /* 0x000fe20000000800 */
[----:B---3--:R-:W-:Y:S02]  /*7860*/  IMAD.MOV R6, RZ, RZ, -R23 ;  /* 0x000000ffff067224 */ /* 0x008fe400078e0a17 */
[--C-:B------:R-:W-:Y:S02]  /*7870*/  SHF.R.U64 R22, R21, UR4, R4.reuse ;  /* 0x0000000415167c19 */ /* 0x100fe40008001204 */
[----:B------:R-:W-:Y:S01]  /*7880*/  SHF.R.U32.HI R5, RZ, UR4, R4 ;  /* 0x00000004ff057c19 */ /* 0x000fe20008011604 */
[----:B------:R-:W-:Y:S01]  /*7890*/  ULDC UR4, c[0x0][0x658] ;  /* 0x0001960000047ab9 */ /* 0x000fe20000000800 */
[----:B--2---:R-:W-:-:S02]  /*78a0*/  @P2 IMAD R15, R25, R6, R20 ;  /* 0x00000006190f2224 */ /* 0x004fc400078e0214 */
[--C-:B------:R-:W-:Y:S02]  /*78b0*/  SHF.R.U64 R20, R22, UR4, R5.reuse ;  /* 0x0000000416147c19 */ /* 0x100fe40008001205 */
[----:B------:R-:W-:-:S03]  /*78c0*/  SHF.R.U32.HI R23, RZ, UR4, R5 ;  /* 0x00000004ff177c19 */ /* 0x000fc60008011605 */
[----:B------:R-:W-:Y:S02]  /*78d0*/  IMAD.MOV.U32 R6, RZ, RZ, R20 ;  /* 0x000000ffff067224 */ /* 0x000fe400078e0014 */
[----:B------:R-:W-:Y:S01]  /*78e0*/  IMAD.MOV.U32 R5, RZ, RZ, R23 ;  /* 0x000000ffff057224 */ /* 0x000fe200078e0017 */
[----:B------:R-:W-:Y:S06]  /*78f0*/  @!P0 BRA `(.L_x_144) ;  /* 0x00000000002c8947 */ /* 0x000fec0003800000 */
        /* <DEDUP_REMOVED lines=9> */
[----:B------:R-:W-:-:S04]  /*7990*/  IMAD.WIDE.U32.X R4, R23, UR7, R4, P1 ;  /* 0x0000000717047c25 */ /* 0x000fc800088e0404 */
[----:B------:R-:W-:-:S07]  /*79a0*/  IMAD.MOV.U32 R6, RZ, RZ, R4 ;  /* 0x000000ffff067224 */ /* 0x000fce00078e0004 */
.L_x_144:
[----:B------:R-:W-:Y:S01]  /*79b0*/  ULDC UR4, c[0x0][0x648] ;  /* 0x0001920000047ab9 */ /* 0x000fe20000000800 */
[----:B------:R-:W-:Y:S01]  /*79c0*/  LOP3.LUT R4, R22, UR16, RZ, 0xc0, !PT ;  /* 0x0000001016047c12 */ /* 0x000fe2000f8ec0ff */
[----:B------:R-:W-:Y:S01]  /*79d0*/  ULDC UR5, c[0x0][0x610] ;  /* 0x0001840000057ab9 */ /* 0x000fe20000000800 */
[----:B------:R-:W-:Y:S01]  /*79e0*/  SHF.R.U64 R5, R6, UR4, R5 ;  /* 0x0000000406057c19 */ /* 0x000fe20008001205 */
[----:B------:R-:W-:Y:S01]  /*79f0*/  ULDC UR4, c[0x0][0x638] ;  /* 0x00018e0000047ab9 */ /* 0x000fe20000000800 */
[----:B------:R-:W-:-:S03]  /*7a00*/  LOP3.LUT R21, R21, UR15, RZ, 0xc0, !PT ;  /* 0x0000000f15157c12 */ /* 0x000fc6000f8ec0ff */
[----:B------:R-:W-:Y:S02]  /*7a10*/  IMAD.MOV R7, RZ, RZ, -R5 ;  /* 0x000000ffff077224 */ /* 0x000fe400078e0a05 */
[----:B------:R-:W-:Y:S02]  /*7a20*/  IMAD R4, R5, UR17, R4 ;  /* 0x0000001105047c24 */ /* 0x000fe4000f8e0204 */
[----:B------:R-:W-:Y:S01]  /*7a30*/  IMAD R20, R7, UR4, R20 ;  /* 0x0000000407147c24 */ /* 0x000fe2000f8e0214 */
[----:B------:R-:W-:Y:S01]  /*7a40*/  ULDC UR4, c[0x0][0x600] ;  /* 0x0001800000047ab9 */ /* 0x000fe20000000800 */
[----:B------:R-:W-:Y:S02]  /*7a50*/  IMAD R15, R4, UR5, R15 ;  /* 0x00000005040f7c24 */ /* 0x000fe4000f8e020f */
[----:B------:R-:W-:Y:S02]  /*7a60*/  IMAD R6, R20, UR4, R21 ;  /* 0x0000000414067c24 */ /* 0x000fe4000f8e0215 */
[----:B------:R-:W-:-:S03]  /*7a70*/  IMAD.MOV.U32 R4, RZ, RZ, 0x1 ;  /* 0x00000001ff047424 */ /* 0x000fc600078e00ff */
[----:B------:R-:W-:Y:S02]  /*7a80*/  SEL R20, R6, R15, !P2 ;  /* 0x0000000f06147207 */ /* 0x000fe40005000000 */
[----:B------:R-:W-:Y:S01]  /*7a90*/  SEL R21, R15, R6, !P2 ;  /* 0x000000060f157207 */ /* 0x000fe20005000000 */
[----:B------:R-:W-:-:S07]  /*7aa0*/  IMAD.MOV.U32 R6, RZ, RZ, R14 ;  /* 0x000000ffff067224 */ /* 0x000fce00078e000e */
.L_x_142:
[----:B------:R-:W-:Y:S05]  /*7ab0*/  BSYNC B1 ;  /* 0x0000000000017941 */ /* 0x000fea0003800000 */
.L_x_141:
[----:B------:R-:W-:-:S13]  /*7ac0*/  LOP3.LUT P0, RZ, R4, 0xff, RZ, 0xc0, !PT ;  /* 0x000000ff04ff7812 */ /* 0x000fda000780c0ff */
[----:B------:R-:W-:Y:S05]  /*7ad0*/  @P0 BRA `(.L_x_145) ;  /* 0xfffffff4003c0947 */ /* 0x000fea000383ffff */
[----:B------:R-:W-:Y:S05]  /*7ae0*/  BSYNC B0 ;  /* 0x0000000000007941 */ /* 0x000fea0003800000 */
.L_x_134:
[----:B------:R-:W-:-:S03]  /*7af0*/  UMOV UR4, 0xffffffff ;  /* 0xffffffff00047882 */ /* 0x000fc60000000000 */
[----:B------:R-:W-:Y:S05]  /*7b00*/  BRA.DIV UR4, `(.L_x_146) ;  /* 0x0000000604147947 */ /* 0x000fea000b800000 */
[----:B------:R-:W-:-:S13]  /*7b10*/  ELECT P6, URZ, PT ;  /* 0x00000000003f782f */ /* 0x000fda00038c0000 */
.L_x_160:
[----:B------:R-:W-:Y:S04]  /*7b20*/  BSSY B0, `(.L_x_147) ;  /* 0x000002b000007945 */ /* 0x000fe80003800000 */
[----:B------:R-:W-:Y:S05]  /*7b30*/  @!P6 BRA `(.L_x_148) ;  /* 0x0000000000a4e947 */ /* 0x000fea0003800000 */
[----:B------:R-:W-:-:S04]  /*7b40*/  LOP3.LUT R18, R18, 0x2, RZ, 0xfc, !PT ;  /* 0x0000000212127812 */ /* 0x000fc800078efcff */
[----:B------:R-:W-:-:S13]  /*7b50*/  ISETP.NE.AND P0, PT, R18, 0x3, PT ;  /* 0x000000031200780c */ /* 0x000fda0003f05270 */
[----:B------:R-:W-:Y:S05]  /*7b60*/  @!P0 BRA `(.L_x_149) ;  /* 0x0000000000048947 */ /* 0x000fea0003800000 */
[----:B------:R-:W-:Y:S01]  /*7b70*/  BPT.TRAP 0x1 ;  /* 0x000000040000795c */ /* 0x000fe20000300000 */
.L_x_149:
[----:B------:R-:W0:Y:S01]  /*7b80*/  S2R R5, SR_CgaCtaId ;  /* 0x0000000000057919 */ /* 0x000e220000008800 */
[----:B------:R-:W-:Y:S02]  /*7b90*/  MOV R0, 0x400 ;  /* 0x0000040000007802 */ /* 0x000fe40000000f00 */
[----:B------:R-:W-:Y:S02]  /*7ba0*/  SHF.L.U32 R2, R3, 0x1f, RZ ;  /* 0x0000001f03027819 */ /* 0x000fe400000006ff */
[----:B0-----:R-:W-:-:S05]  /*7bb0*/  LEA R5, R5, R0, 0x18 ;  /* 0x0000000005057211 */ /* 0x001fca00078ec0ff */
[----:B------:R-:W-:-:S04]  /*7bc0*/  VIADD R5, R5, 0x20 ;  /* 0x0000002005057836 */ /* 0x000fc80000000000 */
[C---:B------:R-:W-:Y:S02]  /*7bd0*/  IMAD R7, R8.reuse, 0x8, R5 ;  /* 0x0000000808077824 */ /* 0x040fe400078e0205 */
[----:B------:R-:W-:Y:S02]  /*7be0*/  VIADD R8, R8, 0x1 ;  /* 0x0000000108087836 */ /* 0x000fe40000000000 */
[----:B------:R-:W0:Y:S03]  /*7bf0*/  SYNCS.PHASECHK.TRANS64.TRYWAIT P0, [R7+URZ], R2 ;  /* 0x00000002070075a7 */ /* 0x000e26000800017f */
[----:B------:R-:W-:-:S04]  /*7c00*/  ISETP.NE.AND P1, PT, R8, 0x4, PT ;  /* 0x000000040800780c */ /* 0x000fc80003f25270 */
[----:B------:R-:W-:Y:S02]  /*7c10*/  SEL R0, RZ, 0x1, P1 ;  /* 0x00000001ff007807 */ /* 0x000fe40000800000 */
[----:B------:R-:W-:Y:S02]  /*7c20*/  SEL R8, R8, RZ, P1 ;  /* 0x000000ff08087207 */ /* 0x000fe40000800000 */
[----:B------:R-:W-:-:S03]  /*7c30*/  LOP3.LUT R9, R3, R0, RZ, 0x3c, !PT ;  /* 0x0000000003097212 */ /* 0x000fc600078e3cff */
[----:B------:R-:W-:Y:S01]  /*7c40*/  IMAD R6, R8, 0x8, R5 ;  /* 0x0000000808067824 */ /* 0x000fe200078e0205 */
[----:B------:R-:W-:Y:S01]  /*7c50*/  SHF.L.U32 R3, R9, 0x1f, RZ ;  /* 0x0000001f09037819 */ /* 0x000fe200000006ff */
[----:B0-----:R-:W-:Y:S06]  /*7c60*/  @!P0 BRA `(.L_x_150) ;  /* 0x0000000000dc8947 */ /* 0x001fec0003800000 */
.L_x_161:
[----:B------:R-:W1:Y:S01]  /*7c70*/  SYNCS.PHASECHK.TRANS64.TRYWAIT P0, [R6+URZ], R3 ;  /* 0x00000003060075a7 */ /* 0x000e62000800017f */
[----:B------:R-:W-:-:S05]  /*7c80*/  VIADD R0, R8, 0x1 ;  /* 0x0000000108007836 */ /* 0x000fca0000000000 */
[----:B------:R-:W-:-:S04]  /*7c90*/  ISETP.NE.AND P1, PT, R0, 0x4, PT ;  /* 0x000000040000780c */ /* 0x000fc80003f25270 */
[----:B0-----:R-:W-:Y:S02]  /*7ca0*/  SEL R2, RZ, 0x1, P1 ;  /* 0x00000001ff027807 */ /* 0x001fe40000800000 */
[----:B------:R-:W-:Y:S02]  /*7cb0*/  SEL R0, R0, RZ, P1 ;  /* 0x000000ff00007207 */ /* 0x000fe40000800000 */
[----:B------:R-:W-:-:S03]  /*7cc0*/  LOP3.LUT R9, R9, R2, RZ, 0x3c, !PT ;  /* 0x0000000209097212 */ /* 0x000fc600078e3cff */
[----:B------:R-:W-:Y:S01]  /*7cd0*/  IMAD R7, R0, 0x8, R5 ;  /* 0x0000000800077824 */ /* 0x000fe200078e0205 */
[----:B------:R-:W-:Y:S01]  /*7ce0*/  SHF.L.U32 R4, R9, 0x1f, RZ ;  /* 0x0000001f09047819 */ /* 0x000fe200000006ff */
[----:B-1----:R-:W-:Y:S06]  /*7cf0*/  @!P0 BRA `(.L_x_151) ;  /* 0x0000000000cc8947 */ /* 0x002fec0003800000 */
.L_x_162:
[----:B------:R-:W1:Y:S01]  /*7d00*/  SYNCS.PHASECHK.TRANS64.TRYWAIT P0, [R7+URZ], R4 ;  /* 0x00000004070075a7 */ /* 0x000e62000800017f */
[----:B------:R-:W-:-:S05]  /*7d10*/  VIADD R0, R0, 0x1 ;  /* 0x0000000100007836 */ /* 0x000fca0000000000 */
[----:B------:R-:W-:-:S04]  /*7d20*/  ISETP.NE.AND P1, PT, R0, 0x4, PT ;  /* 0x000000040000780c */ /* 0x000fc80003f25270 */
[----:B------:R-:W-:Y:S02]  /*7d30*/  SEL R2, RZ, 0x1, P1 ;  /* 0x00000001ff027807 */ /* 0x000fe40000800000 */
[----:B------:R-:W-:Y:S02]  /*7d40*/  SEL R0, R0, RZ, P1 ;  /* 0x000000ff00007207 */ /* 0x000fe40000800000 */
[----:B------:R-:W-:Y:S01]  /*7d50*/  LOP3.LUT R2, R9, R2, RZ, 0x3c, !PT ;  /* 0x0000000209027212 */ /* 0x000fe200078e3cff */
[----:B-1----:R-:W-:Y:S06]  /*7d60*/  @!P0 BRA `(.L_x_152) ;  /* 0x0000000000c48947 */ /* 0x002fec0003800000 */
.L_x_163:
[----:B------:R-:W-:Y:S01]  /*7d70*/  IMAD R5, R0, 0x8, R5 ;  /* 0x0000000800057824 */ /* 0x000fe200078e0205 */
[----:B------:R-:W-:-:S07]  /*7d80*/  SHF.L.U32 R0, R2, 0x1f, RZ ;  /* 0x0000001f02007819 */ /* 0x000fce00000006ff */
.L_x_153:
[----:B--2---:R2:W3:Y:S02]  /*7d90*/  SYNCS.PHASECHK.TRANS64.TRYWAIT P0, [R5+URZ], R0 ;  /* 0x00000000050075a7 */ /* 0x0044e4000800017f */
[----:B---3--:R-:W-:Y:S05]  /*7da0*/  @!P0 NANOSLEEP.SYNCS 0x989680 ;  /* 0x009896800000895d */ /* 0x008fea0003900000 */
[----:B------:R-:W3:Y:S02]  /*7db0*/  @!P0 SYNCS.PHASECHK.TRANS64 P0, [R5+URZ], R0 ;  /* 0x00000000050085a7 */ /* 0x000ee4000800007f */
[----:B---3--:R-:W-:Y:S05]  /*7dc0*/  @!P0 BRA `(.L_x_153) ;  /* 0xfffffffc00f08947 */ /* 0x008fea000383ffff */
.L_x_148:
[----:B------:R-:W-:Y:S05]  /*7dd0*/  BSYNC B0 ;  /* 0x0000000000007941 */ /* 0x000fea0003800000 */
.L_x_147:
[----:B------:R-:W-:Y:S05]  /*7de0*/  EXIT ;  /* 0x000000000000794d */ /* 0x000fea0003800000 */
.L_x_21:
[----:B-1----:R1:W2:Y:S02]  /*7df0*/  SYNCS.PHASECHK.TRANS64.TRYWAIT P1, [R3+URZ], R0 ;  /* 0x00000000030075a7 */ /* 0x0022a4000802017f */
[----:B--2---:R-:W-:Y:S05]  /*7e00*/  @!P1 NANOSLEEP.SYNCS 0x989680 ;  /* 0x009896800000995d */ /* 0x004fea0003900000 */
[----:B------:R-:W2:Y:S02]  /*7e10*/  @!P1 SYNCS.PHASECHK.TRANS64 P1, [R3+URZ], R0 ;  /* 0x00000000030095a7 */ /* 0x000ea4000802007f */
[----:B--2---:R-:W-:Y:S05]  /*7e20*/  @!P1 BRA `(.L_x_21) ;  /* 0xfffffffc00f09947 */ /* 0x004fea000383ffff */
[----:B------:R-:W-:Y:S05]  /*7e30*/  BRA `(.L_x_20) ;  /* 0xffffff9800a07947 */ /* 0x000fea000383ffff */
.L_x_26:
[----:B-1----:R1:W2:Y:S02]  /*7e40*/  SYNCS.PHASECHK.TRANS64.TRYWAIT P1, [R5+URZ], R4 ;  /* 0x00000004050075a7 */ /* 0x0022a4000802017f */
[----:B--2---:R-:W-:Y:S05]  /*7e50*/  @!P1 NANOSLEEP.SYNCS 0x989680 ;  /* 0x009896800000995d */ /* 0x004fea0003900000 */
[----:B------:R-:W2:Y:S02]  /*7e60*/  @!P1 SYNCS.PHASECHK.TRANS64 P1, [R5+URZ], R4 ;  /* 0x00000004050095a7 */ /* 0x000ea4000802007f */
[----:B--2---:R-:W-:Y:S05]  /*7e70*/  @!P1 BRA `(.L_x_26) ;  /* 0xfffffffc00f09947 */ /* 0x004fea000383ffff */
[----:B------:R-:W-:Y:S05]  /*7e80*/  BRA `(.L_x_25) ;  /* 0xffffffa0003c7947 */ /* 0x000fea000383ffff */
.L_x_135:
[----:B------:R-:W-:Y:S01]  /*7e90*/  BSSY B1, `(.L_x_154) ;  /* 0x0000006000017945 */ /* 0x000fe20003800000 */
[----:B------:R-:W-:-:S07]  /*7ea0*/  IMAD.MOV.U32 R15, RZ, RZ, -0x1 ;  /* 0xffffffffff0f7424 */ /* 0x000fce00078e00ff */
[----:B------:R-:W-:Y:S05]  /*7eb0*/  WARPSYNC.COLLECTIVE R15, `(.L_x_155) ;  /* 0x000000000f0c7348 */ /* 0x000fea0003c00000 */
[----:B------:R-:W-:Y:S02]  /*7ec0*/  ELECT P6, UR62, PT ;  /* 0x00000000003e782f */ /* 0x000fe400038c0000 */
[----:B------:R-:W-:Y:S01]  /*7ed0*/  MOV R14, UR62 ;  /* 0x0000003e000e7c02 */ /* 0x000fe20008000f00 */
[----:B------:R-:W-:Y:S10]  /*7ee0*/  ENDCOLLECTIVE ;  /* 0x000000000000791b */ /* 0x000ff40003800000 */
.L_x_155:
[----:B------:R-:W-:Y:S05]  /*7ef0*/  BSYNC B1 ;  /* 0x0000000000017941 */ /* 0x000fea0003800000 */
.L_x_154:
[----:B------:R-:W-:Y:S05]  /*7f00*/  BRA `(.L_x_156) ;  /* 0xfffffff0003c7947 */ /* 0x000fea000383ffff */
.L_x_138:
[----:B-1----:R1:W2:Y:S02]  /*7f10*/  SYNCS.PHASECHK.TRANS64.TRYWAIT P0, [R23+URZ+0x20], R14 ;  /* 0x0000200e170075a7 */ /* 0x0022a4000800017f */
[----:B--2---:R-:W-:Y:S05]  /*7f20*/  @!P0 NANOSLEEP.SYNCS 0x989680 ;  /* 0x009896800000895d */ /* 0x004fea0003900000 */
[----:B------:R-:W2:Y:S02]  /*7f30*/  @!P0 SYNCS.PHASECHK.TRANS64 P0, [R23+URZ+0x20], R14 ;  /* 0x0000200e170085a7 */ /* 0x000ea4000800007f */
[----:B--2---:R-:W-:Y:S05]  /*7f40*/  @!P0 BRA `(.L_x_138) ;  /* 0xfffffffc00f08947 */ /* 0x004fea000383ffff */
[----:B------:R-:W-:Y:S05]  /*7f50*/  BRA `(.L_x_157) ;  /* 0xfffffff000747947 */ /* 0x000fea000383ffff */
.L_x_146:
[----:B------:R-:W-:Y:S01]  /*7f60*/  BSSY B0, `(.L_x_158) ;  /* 0x0000006000007945 */ /* 0x000fe20003800000 */
[----:B------:R-:W-:-:S07]  /*7f70*/  IMAD.MOV.U32 R15, RZ, RZ, -0x1 ;  /* 0xffffffffff0f7424 */ /* 0x000fce00078e00ff */
[----:B------:R-:W-:Y:S05]  /*7f80*/  WARPSYNC.COLLECTIVE R15, `(.L_x_159) ;  /* 0x000000000f0c7348 */ /* 0x000fea0003c00000 */
[----:B------:R-:W-:Y:S02]  /*7f90*/  ELECT P6, UR62, PT ;  /* 0x00000000003e782f */ /* 0x000fe400038c0000 */
[----:B------:R-:W-:Y:S01]  /*7fa0*/  MOV R14, UR62 ;  /* 0x0000003e000e7c02 */ /* 0x000fe20008000f00 */
[----:B------:R-:W-:Y:S10]  /*7fb0*/  ENDCOLLECTIVE ;  /* 0x000000000000791b */ /* 0x000ff40003800000 */
.L_x_159:
[----:B------:R-:W-:Y:S05]  /*7fc0*/  BSYNC B0 ;  /* 0x0000000000007941 */ /* 0x000fea0003800000 */
.L_x_158:
[----:B------:R-:W-:Y:S05]  /*7fd0*/  BRA `(.L_x_160) ;  /* 0xfffffff800d07947 */ /* 0x000fea000383ffff */
.L_x_150:
[----:B0-----:R0:W1:Y:S02]  /*7fe0*/  SYNCS.PHASECHK.TRANS64.TRYWAIT P0, [R7+URZ], R2 ;  /* 0x00000002070075a7 */ /* 0x001064000800017f */
[----:B-1----:R-:W-:Y:S05]  /*7ff0*/  @!P0 NANOSLEEP.SYNCS 0x989680 ;  /* 0x009896800000895d */ /* 0x002fea0003900000 */
[----:B------:R-:W1:Y:S02]  /*8000*/  @!P0 SYNCS.PHASECHK.TRANS64 P0, [R7+URZ], R2 ;  /* 0x00000002070085a7 */ /* 0x000e64000800007f */
[----:B-1----:R-:W-:Y:S05]  /*8010*/  @!P0 BRA `(.L_x_150) ;  /* 0xfffffffc00f08947 */ /* 0x002fea000383ffff */
[----:B------:R-:W-:Y:S05]  /*8020*/  BRA `(.L_x_161) ;  /* 0xfffffffc00107947 */ /* 0x000fea000383ffff */
.L_x_151:
[----:B0-----:R0:W1:Y:S02]  /*8030*/  SYNCS.PHASECHK.TRANS64.TRYWAIT P0, [R6+URZ], R3 ;  /* 0x00000003060075a7 */ /* 0x001064000800017f */
[----:B-1----:R-:W-:Y:S05]  /*8040*/  @!P0 NANOSLEEP.SYNCS 0x989680 ;  /* 0x009896800000895d */ /* 0x002fea0003900000 */
[----:B------:R-:W1:Y:S02]  /*8050*/  @!P0 SYNCS.PHASECHK.TRANS64 P0, [R6+URZ], R3 ;  /* 0x00000003060085a7 */ /* 0x000e64000800007f */
[----:B-1----:R-:W-:Y:S05]  /*8060*/  @!P0 BRA `(.L_x_151) ;  /* 0xfffffffc00f08947 */ /* 0x002fea000383ffff */
[----:B------:R-:W-:Y:S05]  /*8070*/  BRA `(.L_x_162) ;  /* 0xfffffffc00207947 */ /* 0x000fea000383ffff */
.L_x_152:
[----:B-1----:R1:W2:Y:S02]  /*8080*/  SYNCS.PHASECHK.TRANS64.TRYWAIT P0, [R7+URZ], R4 ;  /* 0x00000004070075a7 */ /* 0x0022a4000800017f */
[----:B--2---:R-:W-:Y:S05]  /*8090*/  @!P0 NANOSLEEP.SYNCS 0x989680 ;  /* 0x009896800000895d */ /* 0x004fea0003900000 */
[----:B------:R-:W2:Y:S02]  /*80a0*/  @!P0 SYNCS.PHASECHK.TRANS64 P0, [R7+URZ], R4 ;  /* 0x00000004070085a7 */ /* 0x000ea4000800007f */
[----:B--2---:R-:W-:Y:S05]  /*80b0*/  @!P0 BRA `(.L_x_152) ;  /* 0xfffffffc00f08947 */ /* 0x004fea000383ffff */
[----:B------:R-:W-:Y:S05]  /*80c0*/  BRA `(.L_x_163) ;  /* 0xfffffffc00287947 */ /* 0x000fea000383ffff */
.L_x_164:
[----:B------:R-:W-:-:S00]  /*80d0*/  BRA `(.L_x_164) ;  /* 0xfffffffc00fc7947 */ /* 0x000fc0000383ffff */
[----:B------:R-:W-:-:S00]  /*80e0*/  NOP ;  /* 0x0000000000007918 */ /* 0x000fc00000000000 */
        /* <DEDUP_REMOVED lines=9> */
.L_x_165:


//--------------------- .nv.global.init           --------------------------
	.section	.nv.global.init,"aw",@progbits
.nv.global.init:
	.type		$str$22,@object
	.size		$str$22,($str$23 - $str$22)
$str$22:
        /*0000*/ 	.byte	0x6b, 0x5f, 0x74, 0x69, 0x6c, 0x65, 0x5f, 0x63, 0x6f, 0x75, 0x6e, 0x74, 0x20, 0x3e, 0x3d, 0x20
        /*0010*/ 	.byte	0x31, 0x00
	.type		$str$23,@object
	.size		$str$23,(__unnamed_1 - $str$23)
$str$23:
        /*0012*/ 	.byte	0x2f, 0x74, 0x6d, 0x70, 0x2f, 0x63, 0x75, 0x74, 0x6c, 0x61, 0x73, 0x73, 0x5f, 0x73, 0x77, 0x65
        /*0022*/ 	.byte	0x65, 0x70, 0x5f, 0x73, 0x72, 0x63, 0x2f, 0x69, 0x6e, 0x63, 0x6c, 0x75, 0x64, 0x65, 0x2f, 0x63
        /*0032*/ 	.byte	0x75, 0x74, 0x6c, 0x61, 0x73, 0x73, 0x2f, 0x67, 0x65, 0x6d, 0x6d, 0x2f, 0x63, 0x6f, 0x6c, 0x6c
        /*0042*/ 	.byte	0x65, 0x63, 0x74, 0x69, 0x76, 0x65, 0x2f, 0x73, 0x6d, 0x39, 0x30, 0x5f, 0x6d, 0x6d, 0x61, 0x5f
        /*0052*/ 	.byte	0x74, 0x6d, 0x61, 0x5f, 0x67, 0x6d, 0x6d, 0x61, 0x5f, 0x73, 0x73, 0x5f, 0x77, 0x61, 0x72, 0x70
        /*0062*/ 	.byte	0x73, 0x70, 0x65, 0x63, 0x69, 0x61, 0x6c, 0x69, 0x7a, 0x65, 0x64, 0x2e, 0x68, 0x70, 0x70, 0x00
	.type		__unnamed_1,@object
	.size		__unnamed_1,(.L_0 - __unnamed_1)
__unnamed_1:
        /*0072*/ 	.byte	0x76, 0x6f, 0x69, 0x64, 0x20, 0x63, 0x75, 0x74, 0x6c, 0x61, 0x73, 0x73, 0x3a, 0x3a, 0x67, 0x65
        /* <DEDUP_REMOVED lines=180> */
        /*0bc2*/ 	.byte	0x65, 0x3a, 0x3a, 0x69, 0x64, 0x65, 0x6e, 0x74, 0x69, 0x74, 0x79, 0x5d, 0x00
.L_0:


//--------------------- .nv.shared._ZN7cutlass13device_kernelINS_4gemm6kernel13GemmUniversalIN4cute5tupleIJiiiiEEENS1_10collective13CollectiveMmaINS1_34MainloopSm90TmaGmmaWarpSpecializedILi4ENS5_IJNS4_1CILi2EEENSA_ILi1EEESC_EEENS1_35KernelTmaWarpSpecializedCooperativeEEENS5_IJNSA_ILi384EEENSA_ILi32EEENSA_ILi64EEEEEENS_10bfloat16_tENS5_IJlSC_lEEESK_SL_NS4_8TiledMMAINS4_8MMA_AtomIJNS4_4SM904GMMA27MMA_64x32x16_F32BF16BF16_SSILNSP_5MajorE0ELSR_0ELNSP_7ScaleInE1ELSS_1EEEEEENS4_6LayoutISD_NS5_IJSC_NSA_ILi0EEESW_EEEEENS5_IJNS4_10UnderscoreESZ_SZ_EEEEENS4_13SM90_TMA_LOADENS4_14ComposedLayoutINS4_7SwizzleILi3ELi4ELi3EEENS4_18smem_ptr_flag_bitsILi16EEENSV_INS5_IJNSA_ILi8EEESI_EEENS5_IJSI_SC_EEEEEEEvNS4_8identityENS4_23SM90_TMA_LOAD_MULTICASTES1C_vS1D_EENS_8epilogue10collective6detail29Sm90TmaWarpSpecializedAdapterINS1H_15DefaultEpilogueISK_SL_SL_NS1G_6thread17LinearCombinationISK_Li1EffLNS1L_9ScaleType4KindE0ELNS_15FloatRoundStyleE2ESK_EENS1_15EpilogueDefaultEEEEEvvEEEEvNT_6ParamsE --------------------------
	.section	.nv.shared._ZN7cutlass13device_kernelINS_4gemm6kernel13GemmUniversalIN4cute5tupleIJiiiiEEENS1_10collective13CollectiveMmaINS1_34MainloopSm90TmaGmmaWarpSpecializedILi4ENS5_IJNS4_1CILi2EEENSA_ILi1EEESC_EEENS1_35KernelTmaWarpSpecializedCooperativeEEENS5_IJNSA_ILi384EEENSA_ILi32EEENSA_ILi64EEEEEENS_10bfloat16_tENS5_IJlSC_lEEESK_SL_NS4_8TiledMMAINS4_8MMA_AtomIJNS4_4SM904GMMA27MMA_64x32x16_F32BF16BF16_SSILNSP_5MajorE0ELSR_0ELNSP_7ScaleInE1ELSS_1EEEEEENS4_6LayoutISD_NS5_IJSC_NSA_ILi0EEESW_EEEEENS5_IJNS4_10UnderscoreESZ_SZ_EEEEENS4_13SM90_TMA_LOADENS4_14ComposedLayoutINS4_7SwizzleILi3ELi4ELi3EEENS4_18smem_ptr_flag_bitsILi16EEENSV_INS5_IJNSA_ILi8EEESI_EEENS5_IJSI_SC_EEEEEEEvNS4_8identityENS4_23SM90_TMA_LOAD_MULTICASTES1C_vS1D_EENS_8epilogue10collective6detail29Sm90TmaWarpSpecializedAdapterINS1H_15DefaultEpilogueISK_SL_SL_NS1G_6thread17LinearCombinationISK_Li1EffLNS1L_9ScaleType4KindE0ELNS_15FloatRoundStyleE2ESK_EENS1_15EpilogueDefaultEEEEEvvEEEEvNT_6ParamsE,"aw",@nobits
	.sectionflags	@""
	.align	16
	.zero		1024


//--------------------- .nv.shared.reserved.0     --------------------------
	.section	.nv.shared.reserved.0,"aw",@nobits
	.weak		__nv_reservedSMEM_offset_0_alias
	.size		__nv_reservedSMEM_offset_0_alias, 0, 0
	.other		__nv_reservedSMEM_offset_0_alias,@"STO_CUDA_RESERVED_SHARED STV_DEFAULT"
__nv_reservedSMEM_offset_0_alias:
	.zero		0


//--------------------- .nv.global                --------------------------
	.section	.nv.global,"aw",@nobits
.nv.global:
	.type		_ZN40_INTERNAL_aaedfd4f_4_k_cu_87e680c8_119164cute1_E,@object
	.size		_ZN40_INTERNAL_aaedfd4f_4_k_cu_87e680c8_119164cute1_E,(_ZN40_INTERNAL_aaedfd4f_4_k_cu_87e680c8_119164cuda3std3__45__cpo6cbeginE - _ZN40_INTERNAL_aaedfd4f_4_k_cu_87e680c8_119164cute1_E)
_ZN40_INTERNAL_aaedfd4f_4_k_cu_87e680c8_119164cute1_E:
	.zero		1
	.type		_ZN40_INTERNAL_aaedfd4f_4_k_cu_87e680c8_119164cuda3std3__45__cpo6cbeginE,@object
	.size		_ZN40_INTERNAL_aaedfd4f_4_k_cu_87e680c8_119164cuda3std3__45__cpo6cbeginE,(_ZN40_INTERNAL_aaedfd4f_4_k_cu_87e680c8_119164cuda3std3__48in_placeE - _ZN40_INTERNAL_aaedfd4f_4_k_cu_87e680c8_119164cuda3std3__45__cpo6cbeginE)
_ZN40_INTERNAL_aaedfd4f_4_k_cu_87e680c8_119164cuda3std3__45__cpo6cbeginE:
	.zero		1
	.type		_ZN40_INTERNAL_aaedfd4f_4_k_cu_87e680c8_119164cuda3std3__48in_placeE,@object
	.size		_ZN40_INTERNAL_aaedfd4f_4_k_cu_87e680c8_119164cuda3std3__48in_placeE,(_ZN40_INTERNAL_aaedfd4f_4_k_cu_87e680c8_119164cuda3std6ranges3__45__cpo9iter_moveE - _ZN40_INTERNAL_aaedfd4f_4_k_cu_87e680c8_119164cuda3std3__48in_placeE)
_ZN40_INTERNAL_aaedfd4f_4_k_cu_87e680c8_119164cuda3std3__48in_placeE:
	.zero		1
	.type		_ZN40_INTERNAL_aaedfd4f_4_k_cu_87e680c8_119164cuda3std6ranges3__45__cpo9iter_moveE,@object
	.size		_ZN40_INTERNAL_aaedfd4f_4_k_cu_87e680c8_119164cuda3std6ranges3__45__cpo9iter_moveE,(_ZN40_INTERNAL_aaedfd4f_4_k_cu_87e680c8_119164cuda3std3__45__cpo5beginE - _ZN40_INTERNAL_aaedfd4f_4_k_cu_87e680c8_119164cuda3std6ranges3__45__cpo9iter_moveE)
_ZN40_INTERNAL_aaedfd4f_4_k_cu_87e680c8_119164cuda3std6ranges3__45__cpo9iter_moveE:
	.zero		1
	.type		_ZN40_INTERNAL_aaedfd4f_4_k_cu_87e680c8_119164cuda3std3__45__cpo5beginE,@object
	.size		_ZN40_INTERNAL_aaedfd4f_4_k_cu_87e680c8_119164cuda3std3__45__cpo5beginE,(_ZN40_INTERNAL_aaedfd4f_4_k_cu_87e680c8_119164cuda3std3__442_GLOBAL__N__aaedfd4f_4_k_cu_87e680c8_119166ignoreE - _ZN40_INTERNAL_aaedfd4f_4_k_cu_87e680c8_119164cuda3std3__45__cpo5beginE)
_ZN40_INTERNAL_aaedfd4f_4_k_cu_87e680c8_119164cuda3std3__45__cpo5beginE:
	.zero		1
	.type		_ZN40_INTERNAL_aaedfd4f_4_k_cu_87e680c8_119164cuda3std3__442_GLOBAL__N__aaedfd4f_4_k_cu_87e680c8_119166ignoreE,@object
	.size		_ZN40_INTERNAL_aaedfd4f_4_k_cu_87e680c8_119164cuda3std3__442_GLOBAL__N__aaedfd4f_4_k_cu_87e680c8_119166ignoreE,(_ZN40_INTERNAL_aaedfd4f_4_k_cu_87e680c8_119164cute7productE - _ZN40_INTERNAL_aaedfd4f_4_k_cu_87e680c8_119164cuda3std3__442_GLOBAL__N__aaedfd4f_4_k_cu_87e680c8_119166ignoreE)
_ZN40_INTERNAL_aaedfd4f_4_k_cu_87e680c8_119164cuda3std3__442_GLOBAL__N__aaedfd4f_4_k_cu_87e680c8_119166ignoreE:
	.zero		1
	.type		_ZN40_INTERNAL_aaedfd4f_4_k_cu_87e680c8_119164cute7productE,@object
	.size		_ZN40_INTERNAL_aaedfd4f_4_k_cu_87e680c8_119164cute7productE,(_ZN40_INTERNAL_aaedfd4f_4_k_cu_87e680c8_119164cuda3std3__45__cpo3endE - _ZN40_INTERNAL_aaedfd4f_4_k_cu_87e680c8_119164cute7productE)
_ZN40_INTERNAL_aaedfd4f_4_k_cu_87e680c8_119164cute7productE:
	.zero		1
	.type		_ZN40_INTERNAL_aaedfd4f_4_k_cu_87e680c8_119164cuda3std3__45__cpo3endE,@object
	.size		_ZN40_INTERNAL_aaedfd4f_4_k_cu_87e680c8_119164cuda3std3__45__cpo3endE,(_ZN40_INTERNAL_aaedfd4f_4_k_cu_87e680c8_119164cuda3std3__419piecewise_constructE - _ZN40_INTERNAL_aaedfd4f_4_k_cu_87e680c8_119164cuda3std3__45__cpo3endE)
_ZN40_INTERNAL_aaedfd4f_4_k_cu_87e680c8_119164cuda3std3__45__cpo3endE:
	.zero		1
	.type		_ZN40_INTERNAL_aaedfd4f_4_k_cu_87e680c8_119164cuda3std3__419piecewise_constructE,@object
	.size		_ZN40_INTERNAL_aaedfd4f_4_k_cu_87e680c8_119164cuda3std3__419piecewise_constructE,(_ZN40_INTERNAL_aaedfd4f_4_k_cu_87e680c8_119164cuda3std3__45__cpo4cendE - _ZN40_INTERNAL_aaedfd4f_4_k_cu_87e680c8_119164cuda3std3__419piecewise_constructE)
_ZN40_INTERNAL_aaedfd4f_4_k_cu_87e680c8_119164cuda3std3__419piecewise_constructE:
	.zero		1
	.type		_ZN40_INTERNAL_aaedfd4f_4_k_cu_87e680c8_119164cuda3std3__45__cpo4cendE,@object
	.size		_ZN40_INTERNAL_aaedfd4f_4_k_cu_87e680c8_119164cuda3std3__45__cpo4cendE,(_ZN40_INTERNAL_aaedfd4f_4_k_cu_87e680c8_119164cuda3std6ranges3__45__cpo4swapE - _ZN40_INTERNAL_aaedfd4f_4_k_cu_87e680c8_119164cuda3std3__45__cpo4cendE)
_ZN40_INTERNAL_aaedfd4f_4_k_cu_87e680c8_119164cuda3std3__45__cpo4cendE:
	.zero		1
	.type		_ZN40_INTERNAL_aaedfd4f_4_k_cu_87e680c8_119164cuda3std6ranges3__45__cpo4swapE,@object
	.size		_ZN40_INTERNAL_aaedfd4f_4_k_cu_87e680c8_119164cuda3std6ranges3__45__cpo4swapE,(.L_8 - _ZN40_INTERNAL_aaedfd4f_4_k_cu_87e680c8_119164cuda3std6ranges3__45__cpo4swapE)
_ZN40_INTERNAL_aaedfd4f_4_k_cu_87e680c8_119164cuda3std6ranges3__45__cpo4swapE:
	.zero		1
.L_8:


//--------------------- .nv.constant0._ZN7cutlass13device_kernelINS_4gemm6kernel13GemmUniversalIN4cute5tupleIJiiiiEEENS1_10collective13CollectiveMmaINS1_34MainloopSm90TmaGmmaWarpSpecializedILi4ENS5_IJNS4_1CILi2EEENSA_ILi1EEESC_EEENS1_35KernelTmaWarpSpecializedCooperativeEEENS5_IJNSA_ILi384EEENSA_ILi32EEENSA_ILi64EEEEEENS_10bfloat16_tENS5_IJlSC_lEEESK_SL_NS4_8TiledMMAINS4_8MMA_AtomIJNS4_4SM904GMMA27MMA_64x32x16_F32BF16BF16_SSILNSP_5MajorE0ELSR_0ELNSP_7ScaleInE1ELSS_1EEEEEENS4_6LayoutISD_NS5_IJSC_NSA_ILi0EEESW_EEEEENS5_IJNS4_10UnderscoreESZ_SZ_EEEEENS4_13SM90_TMA_LOADENS4_14ComposedLayoutINS4_7SwizzleILi3ELi4ELi3EEENS4_18smem_ptr_flag_bitsILi16EEENSV_INS5_IJNSA_ILi8EEESI_EEENS5_IJSI_SC_EEEEEEEvNS4_8identityENS4_23SM90_TMA_LOAD_MULTICASTES1C_vS1D_EENS_8epilogue10collective6detail29Sm90TmaWarpSpecializedAdapterINS1H_15DefaultEpilogueISK_SL_SL_NS1G_6thread17LinearCombinationISK_Li1EffLNS1L_9ScaleType4KindE0ELNS_15FloatRoundStyleE2ESK_EENS1_15EpilogueDefaultEEEEEvvEEEEvNT_6ParamsE --------------------------
	.section	.nv.constant0._ZN7cutlass13device_kernelINS_4gemm6kernel13GemmUniversalIN4cute5tupleIJiiiiEEENS1_10collective13CollectiveMmaINS1_34MainloopSm90TmaGmmaWarpSpecializedILi4ENS5_IJNS4_1CILi2EEENSA_ILi1EEESC_EEENS1_35KernelTmaWarpSpecializedCooperativeEEENS5_IJNSA_ILi384EEENSA_ILi32EEENSA_ILi64EEEEEENS_10bfloat16_tENS5_IJlSC_lEEESK_SL_NS4_8TiledMMAINS4_8MMA_AtomIJNS4_4SM904GMMA27MMA_64x32x16_F32BF16BF16_SSILNSP_5MajorE0ELSR_0ELNSP_7ScaleInE1ELSS_1EEEEEENS4_6LayoutISD_NS5_IJSC_NSA_ILi0EEESW_EEEEENS5_IJNS4_10UnderscoreESZ_SZ_EEEEENS4_13SM90_TMA_LOADENS4_14ComposedLayoutINS4_7SwizzleILi3ELi4ELi3EEENS4_18smem_ptr_flag_bitsILi16EEENSV_INS5_IJNSA_ILi8EEESI_EEENS5_IJSI_SC_EEEEEEEvNS4_8identityENS4_23SM90_TMA_LOAD_MULTICASTES1C_vS1D_EENS_8epilogue10collective6detail29Sm90TmaWarpSpecializedAdapterINS1H_15DefaultEpilogueISK_SL_SL_NS1G_6thread17LinearCombinationISK_Li1EffLNS1L_9ScaleType4KindE0ELNS_15FloatRoundStyleE2ESK_EENS1_15EpilogueDefaultEEEEEvvEEEEvNT_6ParamsE,"a",@progbits
	.sectionflags	@""
	.align	4
.nv.constant0._ZN7cutlass13device_kernelINS_4gemm6kernel13GemmUniversalIN4cute5tupleIJiiiiEEENS1_10collective13CollectiveMmaINS1_34MainloopSm90TmaGmmaWarpSpecializedILi4ENS5_IJNS4_1CILi2EEENSA_ILi1EEESC_EEENS1_35KernelTmaWarpSpecializedCooperativeEEENS5_IJNSA_ILi384EEENSA_ILi32EEENSA_ILi64EEEEEENS_10bfloat16_tENS5_IJlSC_lEEESK_SL_NS4_8TiledMMAINS4_8MMA_AtomIJNS4_4SM904GMMA27MMA_64x32x16_F32BF16BF16_SSILNSP_5MajorE0ELSR_0ELNSP_7ScaleInE1ELSS_1EEEEEENS4_6LayoutISD_NS5_IJSC_NSA_ILi0EEESW_EEEEENS5_IJNS4_10UnderscoreESZ_SZ_EEEEENS4_13SM90_TMA_LOADENS4_14ComposedLayoutINS4_7SwizzleILi3ELi4ELi3EEENS4_18smem_ptr_flag_bitsILi16EEENSV_INS5_IJNSA_ILi8EEESI_EEENS5_IJSI_SC_EEEEEEEvNS4_8identityENS4_23SM90_TMA_LOAD_MULTICASTES1C_vS1D_EENS_8epilogue10collective6detail29Sm90TmaWarpSpecializedAdapterINS1H_15DefaultEpilogueISK_SL_SL_NS1G_6thread17LinearCombinationISK_Li1EffLNS1L_9ScaleType4KindE0ELNS_15FloatRoundStyleE2ESK_EENS1_15EpilogueDefaultEEEEEvvEEEEvNT_6ParamsE:
	.zero		1664


//--------------------- SYMBOLS --------------------------

	.type		.nv.reservedSmem.offset0,@object
	.size		.nv.reservedSmem.offset0,0x4
	.type		__assertfail,@function
